	.headerflags	@"EF_CUDA_TEXMODE_UNIFIED EF_CUDA_64BIT_ADDRESS EF_CUDA_ACCELERATORS EF_CUDA_SM90 EF_CUDA_VIRTUAL_SM(EF_CUDA_SM90)"
	.elftype	@"ET_EXEC"


//--------------------- .nv.info                  --------------------------
	.section	.nv.info,"",@"SHT_CUDA_INFO"
	.align	4


	//----- nvinfo : EIATTR_REGCOUNT
	.align		4
        /*0000*/ 	.byte	0x04, 0x2f
        /*0002*/ 	.short	(.L_1 - .L_0)
	.align		4
.L_0:
        /*0004*/ 	.word	index@(triton_poi_fused_avg_pool2d_19)
        /*0008*/ 	.word	0x0000009c


	//----- nvinfo : EIATTR_MIN_STACK_SIZE
	.align		4
.L_1:
        /*000c*/ 	.byte	0x04, 0x12
        /*000e*/ 	.short	(.L_3 - .L_2)
	.align		4
.L_2:
        /*0010*/ 	.word	index@(triton_poi_fused_avg_pool2d_19)
        /*0014*/ 	.word	0x00000000


	//----- nvinfo : EIATTR_FRAME_SIZE
	.align		4
.L_3:
        /*0018*/ 	.byte	0x04, 0x11
        /*001a*/ 	.short	(.L_5 - .L_4)
	.align		4
.L_4:
        /*001c*/ 	.word	index@(triton_poi_fused_avg_pool2d_19)
        /*0020*/ 	.word	0x00000000


	//----- nvinfo : EIATTR_MIN_STACK_SIZE
	.align		4
.L_5:
        /*0024*/ 	.byte	0x04, 0x12
        /*0026*/ 	.short	(.L_7 - .L_6)
	.align		4
.L_6:
        /*0028*/ 	.word	index@(triton_poi_fused_avg_pool2d_19)
        /*002c*/ 	.word	0x00000000
.L_7:


//--------------------- .nv.info.triton_poi_fused_avg_pool2d_19 --------------------------
	.section	.nv.info.triton_poi_fused_avg_pool2d_19,"",@"SHT_CUDA_INFO"
	.sectionflags	@""
	.align	4


	//----- nvinfo : EIATTR_CUDA_API_VERSION
	.align		4
        /*0000*/ 	.byte	0x04, 0x37
        /*0002*/ 	.short	(.L_9 - .L_8)
.L_8:
        /*0004*/ 	.word	0x0000007c


	//----- nvinfo : EIATTR_KPARAM_INFO
	.align		4
.L_9:
        /*0008*/ 	.byte	0x04, 0x17
        /*000a*/ 	.short	(.L_11 - .L_10)
.L_10:
        /*000c*/ 	.word	0x00000000
        /*0010*/ 	.short	0x0003
        /*0012*/ 	.short	0x0014
        /*0014*/ 	.byte	0x00, 0xf0, 0x11, 0x00


	//----- nvinfo : EIATTR_KPARAM_INFO
	.align		4
.L_11:
        /*0018*/ 	.byte	0x04, 0x17
        /*001a*/ 	.short	(.L_13 - .L_12)
.L_12:
        /*001c*/ 	.word	0x00000000
        /*0020*/ 	.short	0x0002
        /*0022*/ 	.short	0x0010
        /*0024*/ 	.byte	0x00, 0xf0, 0x11, 0x00


	//----- nvinfo : EIATTR_KPARAM_INFO
	.align		4
.L_13:
        /*0028*/ 	.byte	0x04, 0x17
        /*002a*/ 	.short	(.L_15 - .L_14)
.L_14:
        /*002c*/ 	.word	0x00000000
        /*0030*/ 	.short	0x0001
        /*0032*/ 	.short	0x0008
        /*0034*/ 	.byte	0x00, 0xf4, 0x21, 0x00


	//----- nvinfo : EIATTR_KPARAM_INFO
	.align		4
.L_15:
        /*0038*/ 	.byte	0x04, 0x17
        /*003a*/ 	.short	(.L_17 - .L_16)
.L_16:
        /*003c*/ 	.word	0x00000000
        /*0040*/ 	.short	0x0000
        /*0042*/ 	.short	0x0000
        /*0044*/ 	.byte	0x00, 0xf4, 0x21, 0x00


	//----- nvinfo : EIATTR_SPARSE_MMA_MASK
	.align		4
.L_17:
        /*0048*/ 	.byte	0x03, 0x50
        /*004a*/ 	.short	0x0000


	//----- nvinfo : EIATTR_MAXREG_COUNT
	.align		4
        /*004c*/ 	.byte	0x03, 0x1b
        /*004e*/ 	.short	0x00ff


	//----- nvinfo : EIATTR_EXIT_INSTR_OFFSETS
	.align		4
        /*0050*/ 	.byte	0x04, 0x1c
        /*0052*/ 	.short	(.L_19 - .L_18)


	//   ....[0]....
.L_18:
        /*0054*/ 	.word	0x00002b30


	//   ....[1]....
        /*0058*/ 	.word	0x00002b80


	//----- nvinfo : EIATTR_REQNTID
	.align		4
.L_19:
        /*005c*/ 	.byte	0x04, 0x10
        /*005e*/ 	.short	(.L_21 - .L_20)
.L_20:
        /*0060*/ 	.word	0x00000080
        /*0064*/ 	.word	0x00000001
        /*0068*/ 	.word	0x00000001


	//----- nvinfo : EIATTR_CBANK_PARAM_SIZE
	.align		4
.L_21:
        /*006c*/ 	.byte	0x03, 0x19
        /*006e*/ 	.short	0x0018


	//----- nvinfo : EIATTR_PARAM_CBANK
	.align		4
        /*0070*/ 	.byte	0x04, 0x0a
        /*0072*/ 	.short	(.L_23 - .L_22)
	.align		4
.L_22:
        /*0074*/ 	.word	index@(.nv.constant0.triton_poi_fused_avg_pool2d_19)
        /*0078*/ 	.short	0x0210
        /*007a*/ 	.short	0x0018


	//----- nvinfo : EIATTR_SW_WAR
	.align		4
.L_23:
        /*007c*/ 	.byte	0x04, 0x36
        /*007e*/ 	.short	(.L_25 - .L_24)
.L_24:
        /*0080*/ 	.word	0x00000008
.L_25:


//--------------------- .nv.callgraph             --------------------------
	.section	.nv.callgraph,"",@"SHT_CUDA_CALLGRAPH"
	.align	4
	.sectionentsize	8
	.align		4
        /*0000*/ 	.word	0x00000000
	.align		4
        /*0004*/ 	.word	0xffffffff
	.align		4
        /*0008*/ 	.word	0x00000000
	.align		4
        /*000c*/ 	.word	0xfffffffe
	.align		4
        /*0010*/ 	.word	0x00000000
	.align		4
        /*0014*/ 	.word	0xfffffffd
	.align		4
        /*0018*/ 	.word	0x00000000
	.align		4
        /*001c*/ 	.word	0xfffffffc


//--------------------- .text.triton_poi_fused_avg_pool2d_19 --------------------------
	.section	.text.triton_poi_fused_avg_pool2d_19,"ax",@progbits
	.sectionflags	@"SHF_BARRIERS=1"
	.align	128
        .global         triton_poi_fused_avg_pool2d_19
        .type           triton_poi_fused_avg_pool2d_19,@function
        .size           triton_poi_fused_avg_pool2d_19,(.L_x_1 - triton_poi_fused_avg_pool2d_19)
        .other          triton_poi_fused_avg_pool2d_19,@"STO_CUDA_ENTRY STV_DEFAULT"
triton_poi_fused_avg_pool2d_19:
.text.triton_poi_fused_avg_pool2d_19:
[----:B------:R-:W0:Y:S01]  /*0000*/  LDC R1, c[0x0][0x28] ;  /* 0x00000a00ff017b82 */ /* 0x000e220000000800 */
[----:B------:R-:W1:Y:S07]  /*0010*/  S2R R7, SR_CTAID.X ;  /* 0x0000000000077919 */ /* 0x000e6e0000002500 */
[----:B------:R-:W2:Y:S01]  /*0020*/  LDC.64 R78, c[0x0][0x210] ;  /* 0x00008400ff4e7b82 */ /* 0x000ea20000000a00 */
[----:B------:R-:W-:Y:S01]  /*0030*/  CS2R R12, SRZ ;  /* 0x00000000000c7805 */ /* 0x000fe2000001ff00 */
[----:B------:R-:W-:Y:S01]  /*0040*/  ULDC.64 UR6, c[0x0][0x208] ;  /* 0x0000820000067ab9 */ /* 0x000fe20000000a00 */
[----:B------:R-:W3:Y:S01]  /*0050*/  S2R R6, SR_TID.X ;  /* 0x0000000000067919 */ /* 0x000ee20000002100 */
[----:B------:R-:W-:-:S02]  /*0060*/  CS2R R18, SRZ ;  /* 0x0000000000127805 */ /* 0x000fc4000001ff00 */
[----:B------:R-:W-:Y:S02]  /*0070*/  CS2R R16, SRZ ;  /* 0x0000000000107805 */ /* 0x000fe4000001ff00 */
[----:B------:R-:W-:Y:S01]  /*0080*/  CS2R R14, SRZ ;  /* 0x00000000000e7805 */ /* 0x000fe2000001ff00 */
[----:B------:R-:W4:Y:S01]  /*0090*/  S2R R8, SR_CTAID.Y ;  /* 0x0000000000087919 */ /* 0x000f220000002600 */
[----:B-1----:R-:W-:-:S04]  /*00a0*/  SHF.L.U32 R7, R7, 0x5, RZ ;  /* 0x0000000507077819 */ /* 0x002fc800000006ff */
[----:B---3--:R-:W-:Y:S02]  /*00b0*/  LOP3.LUT R0, R7, 0x1f, R6, 0xf8, !PT ;  /* 0x0000001f07007812 */ /* 0x008fe400078ef806 */
[----:B------:R-:W-:Y:S02]  /*00c0*/  SHF.R.U32.HI R39, RZ, 0x5, R6 ;  /* 0x00000005ff277819 */ /* 0x000fe40000011606 */
[----:B------:R-:W-:Y:S02]  /*00d0*/  SHF.R.S32.HI R3, RZ, 0x1f, R0 ;  /* 0x0000001fff037819 */ /* 0x000fe40000011400 */
[----:B----4-:R-:W-:Y:S02]  /*00e0*/  SHF.L.U32 R8, R8, 0x5, RZ ;  /* 0x0000000508087819 */ /* 0x010fe400000006ff */
[----:B------:R-:W-:Y:S02]  /*00f0*/  LEA.HI R3, R3, R0, RZ, 0x4 ;  /* 0x0000000003037211 */ /* 0x000fe400078f20ff */
[----:B------:R-:W-:-:S02]  /*0100*/  SGXT.U32 R39, R39, 0x2 ;  /* 0x000000022727781a */ /* 0x000fc40000000000 */
[C---:B------:R-:W-:Y:S02]  /*0110*/  LOP3.LUT R5, R3.reuse, 0x3ffffff0, RZ, 0xc0, !PT ;  /* 0x3ffffff003057812 */ /* 0x040fe400078ec0ff */
[----:B------:R-:W-:Y:S02]  /*0120*/  SHF.L.U32 R3, R3, 0x4, RZ ;  /* 0x0000000403037819 */ /* 0x000fe400000006ff */
[----:B------:R-:W-:Y:S02]  /*0130*/  IADD3 R5, R0, -R5, RZ ;  /* 0x8000000500057210 */ /* 0x000fe40007ffe0ff */
[----:B------:R-:W-:Y:S02]  /*0140*/  LOP3.LUT R2, R3, 0xffffff00, RZ, 0xc0, !PT ;  /* 0xffffff0003027812 */ /* 0x000fe400078ec0ff */
[----:B------:R-:W-:Y:S02]  /*0150*/  ISETP.GE.AND P0, PT, R0, 0x100, PT ;  /* 0x000001000000780c */ /* 0x000fe40003f06270 */
[----:B------:R-:W-:-:S02]  /*0160*/  LEA R38, R5, R2, 0x2 ;  /* 0x0000000205267211 */ /* 0x000fc400078e10ff */
[----:B------:R-:W-:Y:S02]  /*0170*/  LOP3.LUT R35, R8, R39, RZ, 0xfc, !PT ;  /* 0x0000002708237212 */ /* 0x000fe400078efcff */
[----:B------:R-:W-:Y:S02]  /*0180*/  LOP3.LUT R133, R8, 0xc, R39, 0xfe, !PT ;  /* 0x0000000c08857812 */ /* 0x000fe400078efe27 */
[----:B------:R-:W-:Y:S02]  /*0190*/  IADD3 R64, R38, 0x41, RZ ;  /* 0x0000004126407810 */ /* 0x000fe40007ffe0ff */
[----:B------:R-:W-:Y:S02]  /*01a0*/  LOP3.LUT R131, R8, 0x4, R39, 0xfe, !PT ;  /* 0x0000000408837812 */ /* 0x000fe400078efe27 */
[----:B------:R-:W-:Y:S02]  /*01b0*/  ISETP.LT.AND P1, PT, R35, 0x80, !P0 ;  /* 0x000000802300780c */ /* 0x000fe40004721270 */
[----:B------:R-:W-:-:S02]  /*01c0*/  ISETP.LT.AND P4, PT, R133, 0x80, !P0 ;  /* 0x000000808500780c */ /* 0x000fc40004781270 */
[----:B------:R-:W-:Y:S02]  /*01d0*/  LEA R29, R35, R64, 0xc ;  /* 0x00000040231d7211 */ /* 0x000fe400078e60ff */
[----:B------:R-:W-:Y:S02]  /*01e0*/  ISETP.LT.AND P6, PT, R131, 0x80, !P0 ;  /* 0x000000808300780c */ /* 0x000fe400047c1270 */
[-C--:B------:R-:W-:Y:S02]  /*01f0*/  LEA R25, R133, R38.reuse, 0xc ;  /* 0x0000002685197211 */ /* 0x080fe400078e60ff */
[----:B------:R-:W-:Y:S02]  /*0200*/  CS2R R20, SRZ ;  /* 0x0000000000147805 */ /* 0x000fe4000001ff00 */
[----:B------:R-:W-:Y:S01]  /*0210*/  LOP3.LUT R135, R8, 0x8, R39, 0xfe, !PT ;  /* 0x0000000808877812 */ /* 0x000fe200078efe27 */
[----:B--2---:R-:W-:Y:S01]  /*0220*/  IMAD.WIDE R28, R29, 0x4, R78 ;  /* 0x000000041d1c7825 */ /* 0x004fe200078e024e */
[----:B------:R-:W-:-:S02]  /*0230*/  LEA R3, R35, R38, 0xc ;  /* 0x0000002623037211 */ /* 0x000fc400078e60ff */
[-C--:B------:R-:W-:Y:S01]  /*0240*/  LEA R5, R131, R38.reuse, 0xc ;  /* 0x0000002683057211 */ /* 0x080fe200078e60ff */
[--C-:B------:R-:W-:Y:S01]  /*0250*/  IMAD.WIDE R24, R25, 0x4, R78.reuse ;  /* 0x0000000419187825 */ /* 0x100fe200078e024e */
[----:B------:R-:W-:Y:S01]  /*0260*/  IADD3 R96, R38, 0x80, RZ ;  /* 0x0000008026607810 */ /* 0x000fe20007ffe0ff */
[----:B------:R1:W2:Y:S01]  /*0270*/  @P1 LDG.E.EL R20, desc[UR6][R28.64] ;  /* 0x000000061c141981 */ /* 0x0002a2000c2e1900 */
[----:B------:R-:W-:Y:S01]  /*0280*/  IADD3 R106, R38, 0x81, RZ ;  /* 0x00000081266a7810 */ /* 0x000fe20007ffe0ff */
[----:B------:R-:W-:Y:S01]  /*0290*/  VIADD R58, R38, 0x40 ;  /* 0x00000040263a7836 */ /* 0x000fe20000000000 */
[----:B------:R-:W-:Y:S01]  /*02a0*/  ISETP.LT.AND P5, PT, R135, 0x80, !P0 ;  /* 0x000000808700780c */ /* 0x000fe200047a1270 */
[--C-:B------:R-:W-:Y:S01]  /*02b0*/  IMAD.WIDE R2, R3, 0x4, R78.reuse ;  /* 0x0000000403027825 */ /* 0x100fe200078e024e */
[----:B------:R-:W-:Y:S01]  /*02c0*/  IADD3 R48, R38, 0x3, RZ ;  /* 0x0000000326307810 */ /* 0x000fe20007ffe0ff */
[----:B------:R3:W4:Y:S01]  /*02d0*/  @P4 LDG.E.EL R12, desc[UR6][R24.64] ;  /* 0x00000006180c4981 */ /* 0x000722000c2e1900 */
[----:B------:R-:W-:Y:S01]  /*02e0*/  IADD3 R110, R38, 0x82, RZ ;  /* 0x00000082266e7810 */ /* 0x000fe20007ffe0ff */
[----:B------:R-:W-:Y:S01]  /*02f0*/  IMAD.WIDE R4, R5, 0x4, R78 ;  /* 0x0000000405047825 */ /* 0x000fe200078e024e */
[----:B------:R-:W-:Y:S01]  /*0300*/  LEA R23, R135, R38, 0xc ;  /* 0x0000002687177211 */ /* 0x000fe200078e60ff */
[----:B------:R5:W2:Y:S01]  /*0310*/  @P1 LDG.E.EL R18, desc[UR6][R2.64] ;  /* 0x0000000602121981 */ /* 0x000aa2000c2e1900 */
[----:B------:R-:W-:-:S02]  /*0320*/  IADD3 R50, R38, 0x1, RZ ;  /* 0x0000000126327810 */ /* 0x000fc40007ffe0ff */
[----:B------:R-:W-:Y:S01]  /*0330*/  IADD3 R56, R38, 0x2, RZ ;  /* 0x0000000226387810 */ /* 0x000fe20007ffe0ff */
[----:B------:R5:W2:Y:S01]  /*0340*/  @P6 LDG.E.EL R16, desc[UR6][R4.64] ;  /* 0x0000000604106981 */ /* 0x000aa2000c2e1900 */
[C---:B------:R-:W-:Y:S01]  /*0350*/  LEA R27, R35.reuse, R58, 0xc ;  /* 0x0000003a231b7211 */ /* 0x040fe200078e60ff */
[----:B------:R-:W-:Y:S01]  /*0360*/  HFMA2.MMA R9, -RZ, RZ, 0, 0 ;  /* 0x00000000ff097435 */ /* 0x000fe200000001ff */
[C---:B-1----:R-:W-:Y:S02]  /*0370*/  LEA R29, R35.reuse, R96, 0xc ;  /* 0x00000060231d7211 */ /* 0x042fe400078e60ff */
[----:B------:R-:W-:Y:S02]  /*0380*/  CS2R R10, SRZ ;  /* 0x00000000000a7805 */ /* 0x000fe4000001ff00 */
[----:B------:R-:W-:Y:S01]  /*0390*/  LEA R31, R35, R106, 0xc ;  /* 0x0000006a231f7211 */ /* 0x000fe200078e60ff */
[----:B------:R-:W-:Y:S01]  /*03a0*/  IMAD.WIDE R22, R23, 0x4, R78 ;  /* 0x0000000417167825 */ /* 0x000fe200078e024e */
[----:B---3--:R-:W-:-:S02]  /*03b0*/  LEA R25, R35, R48, 0xc ;  /* 0x0000003023197211 */ /* 0x008fc400078e60ff */
[----:B------:R-:W-:Y:S01]  /*03c0*/  LEA R33, R35, R110, 0xc ;  /* 0x0000006e23217211 */ /* 0x000fe200078e60ff */
[--C-:B------:R-:W-:Y:S01]  /*03d0*/  IMAD.WIDE R26, R27, 0x4, R78.reuse ;  /* 0x000000041b1a7825 */ /* 0x100fe200078e024e */
[C---:B-----5:R-:W-:Y:S01]  /*03e0*/  LEA R3, R35.reuse, R50, 0xc ;  /* 0x0000003223037211 */ /* 0x060fe200078e60ff */
[----:B------:R-:W3:Y:S01]  /*03f0*/  @P5 LDG.E.EL R14, desc[UR6][R22.64] ;  /* 0x00000006160e5981 */ /* 0x000ee2000c2e1900 */
[----:B0-----:R-:W-:Y:S01]  /*0400*/  LEA R5, R35, R56, 0xc ;  /* 0x0000003823057211 */ /* 0x001fe200078e60ff */
[--C-:B------:R-:W-:Y:S01]  /*0410*/  IMAD.WIDE R28, R29, 0x4, R78.reuse ;  /* 0x000000041d1c7825 */ /* 0x100fe200078e024e */
[----:B------:R-:W-:Y:S01]  /*0420*/  IADD3 R86, R38, 0x42, RZ ;  /* 0x0000004226567810 */ /* 0x000fe20007ffe0ff */
[----:B------:R0:W5:Y:S02]  /*0430*/  @P1 LDG.E.EL R11, desc[UR6][R26.64] ;  /* 0x000000061a0b1981 */ /* 0x000164000c2e1900 */
[--C-:B------:R-:W-:Y:S01]  /*0440*/  IMAD.WIDE R30, R31, 0x4, R78.reuse ;  /* 0x000000041f1e7825 */ /* 0x100fe200078e024e */
[----:B------:R-:W-:Y:S01]  /*0450*/  IADD3 R90, R38, 0x43, RZ ;  /* 0x00000043265a7810 */ /* 0x000fe20007ffe0ff */
[----:B------:R1:W2:Y:S01]  /*0460*/  @P1 LDG.E.EL R21, desc[UR6][R28.64] ;  /* 0x000000061c151981 */ /* 0x0002a2000c2e1900 */
[----:B------:R-:W-:Y:S01]  /*0470*/  IADD3 R126, R38, 0x83, RZ ;  /* 0x00000083267e7810 */ /* 0x000fe20007ffe0ff */
        /* <DEDUP_REMOVED lines=9> */
[----:B0-----:R-:W-:Y:S01]  /*0510*/  LEA R27, R35, R90, 0xc ;  /* 0x0000005a231b7211 */ /* 0x001fe200078e60ff */
[----:B------:R0:W2:Y:S02]  /*0520*/  @P1 LDG.E.EL R17, desc[UR6][R32.64] ;  /* 0x0000000620111981 */ /* 0x0000a4000c2e1900 */
[----:B------:R-:W-:Y:S01]  /*0530*/  IMAD.WIDE R4, R5, 0x4, R78 ;  /* 0x0000000405047825 */ /* 0x000fe200078e024e */
[----:B------:R-:W-:Y:S01]  /*0540*/  HFMA2.MMA R0, -RZ, RZ, 0, 0 ;  /* 0x00000000ff007435 */ /* 0x000fe200000001ff */
[C---:B-1----:R-:W-:Y:S01]  /*0550*/  LEA R29, R35.reuse, R126, 0xc ;  /* 0x0000007e231d7211 */ /* 0x042fe200078e60ff */
[----:B------:R1:W2:Y:S01]  /*0560*/  @P1 LDG.E.EL R15, desc[UR6][R2.64] ;  /* 0x00000006020f1981 */ /* 0x0002a2000c2e1900 */
[C---:B------:R-:W-:Y:S01]  /*0570*/  LEA R31, R35.reuse, R142, 0xc ;  /* 0x0000008e231f7211 */ /* 0x040fe200078e60ff */
[C---:B------:R-:W-:Y:S01]  /*0580*/  IMAD R25, R35.reuse, 0x1000, R86 ;  /* 0x0000100023197824 */ /* 0x040fe200078e0256 */
[C---:B------:R-:W-:Y:S01]  /*0590*/  LEA R23, R35.reuse, R124, 0xc ;  /* 0x0000007c23177211 */ /* 0x040fe200078e60ff */
[----:B------:R1:W2:Y:S01]  /*05a0*/  @P1 LDG.E.EL R9, desc[UR6][R4.64] ;  /* 0x0000000604091981 */ /* 0x0002a2000c2e1900 */
[C---:B------:R-:W-:Y:S01]  /*05b0*/  LEA R37, R35.reuse, R122, 0xc ;  /* 0x0000007a23257211 */ /* 0x040fe200078e60ff */
[----:B0-----:R-:W-:Y:S01]  /*05c0*/  IMAD R33, R35, 0x1000, R140 ;  /* 0x0000100023217824 */ /* 0x001fe200078e028c */
[----:B------:R-:W-:Y:S01]  /*05d0*/  LOP3.LUT R121, R8, 0x14, R39, 0xfe, !PT ;  /* 0x0000001408797812 */ /* 0x000fe200078efe27 */
[----:B------:R-:W-:Y:S01]  /*05e0*/  IMAD.WIDE R24, R25, 0x4, R78 ;  /* 0x0000000419187825 */ /* 0x000fe200078e024e */
[----:B------:R-:W-:-:S02]  /*05f0*/  MOV R22, RZ ;  /* 0x000000ff00167202 */ /* 0x000fc40000000f00 */
[----:B-1----:R-:W-:Y:S02]  /*0600*/  CS2R R2, SRZ ;  /* 0x0000000000027805 */ /* 0x002fe4000001ff00 */
[----:B------:R-:W-:Y:S01]  /*0610*/  ISETP.LT.AND P2, PT, R121, 0x80, !P0 ;  /* 0x000000807900780c */ /* 0x000fe20004741270 */
[--C-:B------:R-:W-:Y:S01]  /*0620*/  IMAD.WIDE R26, R27, 0x4, R78.reuse ;  /* 0x000000041b1a7825 */ /* 0x100fe200078e024e */
[----:B------:R-:W-:Y:S02]  /*0630*/  LOP3.LUT R125, R8, 0x10, R39, 0xfe, !PT ;  /* 0x00000010087d7812 */ /* 0x000fe400078efe27 */
[----:B------:R-:W-:Y:S02]  /*0640*/  CS2R R4, SRZ ;  /* 0x0000000000047805 */ /* 0x000fe4000001ff00 */
[----:B------:R-:W-:Y:S01]  /*0650*/  LOP3.LUT R123, R8, 0x18, R39, 0xfe, !PT ;  /* 0x00000018087b7812 */ /* 0x000fe200078efe27 */
[--C-:B------:R-:W-:Y:S01]  /*0660*/  IMAD.WIDE R28, R29, 0x4, R78.reuse ;  /* 0x000000041d1c7825 */ /* 0x100fe200078e024e */
[----:B------:R-:W-:Y:S01]  /*0670*/  LOP3.LUT R120, R8, 0x1c, R39, 0xfe, !PT ;  /* 0x0000001c08787812 */ /* 0x000fe200078efe27 */
[----:B------:R0:W2:Y:S02]  /*0680*/  @P1 LDG.E.EL R19, desc[UR6][R24.64] ;  /* 0x0000000618131981 */ /* 0x0000a4000c2e1900 */
[----:B------:R-:W-:-:S04]  /*0690*/  IMAD.WIDE R30, R31, 0x4, R78 ;  /* 0x000000041f1e7825 */ /* 0x000fc800078e024e */
[----:B------:R-:W-:-:S04]  /*06a0*/  IMAD.WIDE R32, R33, 0x4, R78 ;  /* 0x0000000421207825 */ /* 0x000fc800078e024e */
[----:B------:R-:W-:-:S04]  /*06b0*/  IMAD.WIDE R34, R23, 0x4, R78 ;  /* 0x0000000417227825 */ /* 0x000fc800078e024e */
[----:B------:R-:W-:Y:S01]  /*06c0*/  IMAD.WIDE R36, R37, 0x4, R78 ;  /* 0x0000000425247825 */ /* 0x000fe200078e024e */
[----:B------:R-:W-:Y:S01]  /*06d0*/  LEA R39, R121, R38, 0xc ;  /* 0x0000002679277211 */ /* 0x000fe200078e60ff */
[----:B------:R-:W2:Y:S01]  /*06e0*/  @P1 LDG.E.EL R22, desc[UR6][R26.64] ;  /* 0x000000061a161981 */ /* 0x000ea2000c2e1900 */
[----:B------:R-:W-:-:S03]  /*06f0*/  ISETP.LT.AND P3, PT, R125, 0x80, !P0 ;  /* 0x000000807d00780c */ /* 0x000fc60004761270 */
[----:B------:R-:W2:Y:S01]  /*0700*/  @P1 LDG.E.EL R5, desc[UR6][R28.64] ;  /* 0x000000061c051981 */ /* 0x000ea2000c2e1900 */
[----:B0-----:R-:W-:-:S03]  /*0710*/  CS2R R24, SRZ ;  /* 0x0000000000187805 */ /* 0x001fc6000001ff00 */
[----:B------:R-:W2:Y:S01]  /*0720*/  @P1 LDG.E.EL R4, desc[UR6][R30.64] ;  /* 0x000000061e041981 */ /* 0x000ea2000c2e1900 */
[----:B------:R-:W-:-:S03]  /*0730*/  LEA R41, R123, R38, 0xc ;  /* 0x000000267b297211 */ /* 0x000fc600078e60ff */
[----:B------:R-:W2:Y:S01]  /*0740*/  @P1 LDG.E.EL R3, desc[UR6][R32.64] ;  /* 0x0000000620031981 */ /* 0x000ea2000c2e1900 */
[----:B------:R-:W-:-:S03]  /*0750*/  LEA R43, R120, R38, 0xc ;  /* 0x00000026782b7211 */ /* 0x000fc600078e60ff */
[----:B------:R-:W2:Y:S04]  /*0760*/  @P1 LDG.E.EL R2, desc[UR6][R34.64] ;  /* 0x0000000622021981 */ /* 0x000ea8000c2e1900 */
[----:B------:R0:W2:Y:S01]  /*0770*/  @P1 LDG.E.EL R0, desc[UR6][R36.64] ;  /* 0x0000000624001981 */ /* 0x0000a2000c2e1900 */
[----:B------:R-:W-:Y:S02]  /*0780*/  ISETP.LT.AND P1, PT, R123, 0x80, !P0 ;  /* 0x000000807b00780c */ /* 0x000fe40004721270 */
[----:B------:R-:W-:Y:S02]  /*0790*/  ISETP.LT.AND P0, PT, R120, 0x80, !P0 ;  /* 0x000000807800780c */ /* 0x000fe40004701270 */
[-C--:B------:R-:W-:Y:S02]  /*07a0*/  LEA R45, R131, R50.reuse, 0xc ;  /* 0x00000032832d7211 */ /* 0x080fe400078e60ff */
[----:B------:R-:W-:-:S02]  /*07b0*/  LEA R47, R135, R50, 0xc ;  /* 0x00000032872f7211 */ /* 0x000fc400078e60ff */
[----:B0-----:R-:W-:Y:S01]  /*07c0*/  LEA R37, R125, R38, 0xc ;  /* 0x000000267d257211 */ /* 0x001fe200078e60ff */
[--C-:B------:R-:W-:Y:S01]  /*07d0*/  IMAD.WIDE R38, R39, 0x4, R78.reuse ;  /* 0x0000000427267825 */ /* 0x100fe200078e024e */
[----:B------:R-:W-:Y:S02]  /*07e0*/  MOV R23, RZ ;  /* 0x000000ff00177202 */ /* 0x000fe40000000f00 */
[----:B------:R-:W-:Y:S02]  /*07f0*/  CS2R R26, SRZ ;  /* 0x00000000001a7805 */ /* 0x000fe4000001ff00 */
[----:B------:R-:W-:Y:S01]  /*0800*/  CS2R R28, SRZ ;  /* 0x00000000001c7805 */ /* 0x000fe2000001ff00 */
[--C-:B------:R-:W-:Y:S01]  /*0810*/  IMAD.WIDE R42, R43, 0x4, R78.reuse ;  /* 0x000000042b2a7825 */ /* 0x100fe200078e024e */
[----:B------:R0:W2:Y:S01]  /*0820*/  @P2 LDG.E.EL R25, desc[UR6][R38.64] ;  /* 0x0000000626192981 */ /* 0x0000a2000c2e1900 */
[-C--:B------:R-:W-:Y:S02]  /*0830*/  LEA R49, R125, R50.reuse, 0xc ;  /* 0x000000327d317211 */ /* 0x080fe400078e60ff */
[----:B------:R-:W-:Y:S01]  /*0840*/  IMAD.WIDE R44, R45, 0x4, R78 ;  /* 0x000000042d2c7825 */ /* 0x000fe200078e024e */
[----:B------:R-:W-:-:S03]  /*0850*/  LEA R51, R121, R50, 0xc ;  /* 0x0000003279337211 */ /* 0x000fc600078e60ff */
[----:B------:R-:W-:Y:S01]  /*0860*/  IMAD R53, R123, 0x1000, R50 ;  /* 0x000010007b357824 */ /* 0x000fe200078e0232 */
[----:B------:R-:W-:Y:S01]  /*0870*/  CS2R R34, SRZ ;  /* 0x0000000000227805 */ /* 0x000fe2000001ff00 */
[--C-:B------:R-:W-:Y:S01]  /*0880*/  IMAD.WIDE R36, R37, 0x4, R78.reuse ;  /* 0x0000000425247825 */ /* 0x100fe200078e024e */
[----:B------:R1:W2:Y:S03]  /*0890*/  @P0 LDG.E.EL R27, desc[UR6][R42.64] ;  /* 0x000000062a1b0981 */ /* 0x0002a6000c2e1900 */
[--C-:B0-----:R-:W-:Y:S01]  /*08a0*/  IMAD.WIDE R38, R47, 0x4, R78.reuse ;  /* 0x000000042f267825 */ /* 0x101fe200078e024e */
[----:B------:R0:W2:Y:S03]  /*08b0*/  @P6 LDG.E.EL R23, desc[UR6][R44.64] ;  /* 0x000000062c176981 */ /* 0x0000a6000c2e1900 */
[--C-:B------:R-:W-:Y:S01]  /*08c0*/  IMAD.WIDE R46, R53, 0x4, R78.reuse ;  /* 0x00000004352e7825 */ /* 0x100fe200078e024e */
[----:B------:R0:W3:Y:S03]  /*08d0*/  @P5 LDG.E.EL R29, desc[UR6][R38.64] ;  /* 0x00000006261d5981 */ /* 0x0000e6000c2e1900 */
[--C-:B-1----:R-:W-:Y:S01]  /*08e0*/  IMAD.WIDE R42, R49, 0x4, R78.reuse ;  /* 0x00000004312a7825 */ /* 0x102fe200078e024e */
[----:B------:R-:W-:Y:S01]  /*08f0*/  LEA R49, R120, R50, 0xc ;  /* 0x0000003278317211 */ /* 0x000fe200078e60ff */
[----:B------:R1:W2:Y:S02]  /*0900*/  @P3 LDG.E.EL R24, desc[UR6][R36.64] ;  /* 0x0000000624183981 */ /* 0x0002a4000c2e1900 */
[--C-:B0-----:R-:W-:Y:S01]  /*0910*/  IMAD.WIDE R44, R51, 0x4, R78.reuse ;  /* 0x00000004332c7825 */ /* 0x101fe200078e024e */
[----:B------:R-:W-:Y:S01]  /*0920*/  CS2R R32, SRZ ;  /* 0x0000000000207805 */ /* 0x000fe2000001ff00 */
[----:B------:R0:W2:Y:S01]  /*0930*/  @P1 LDG.E.EL R35, desc[UR6][R46.64] ;  /* 0x000000062e231981 */ /* 0x0000a2000c2e1900 */
[----:B------:R-:W-:Y:S01]  /*0940*/  LEA R39, R131, R56, 0xc ;  /* 0x0000003883277211 */ /* 0x000fe200078e60ff */
[----:B------:R-:W-:Y:S01]  /*0950*/  IMAD.WIDE R40, R41, 0x4, R78 ;  /* 0x0000000429287825 */ /* 0x000fe200078e024e */
[----:B------:R-:W-:Y:S01]  /*0960*/  CS2R R30, SRZ ;  /* 0x00000000001e7805 */ /* 0x000fe2000001ff00 */
[----:B------:R0:W2:Y:S01]  /*0970*/  @P2 LDG.E.EL R28, desc[UR6][R44.64] ;  /* 0x000000062c1c2981 */ /* 0x0000a2000c2e1900 */
[----:B-1----:R-:W-:-:S02]  /*0980*/  LEA R37, R133, R50, 0xc ;  /* 0x0000003285257211 */ /* 0x002fc400078e60ff */
[-C--:B------:R-:W-:Y:S01]  /*0990*/  LEA R51, R135, R56.reuse, 0xc ;  /* 0x0000003887337211 */ /* 0x080fe200078e60ff */
[----:B------:R1:W2:Y:S01]  /*09a0*/  @P1 LDG.E.EL R26, desc[UR6][R40.64] ;  /* 0x00000006281a1981 */ /* 0x0002a2000c2e1900 */
[-C--:B------:R-:W-:Y:S01]  /*09b0*/  LEA R55, R125, R56.reuse, 0xc ;  /* 0x000000387d377211 */ /* 0x080fe200078e60ff */
[--C-:B0-----:R-:W-:Y:S01]  /*09c0*/  IMAD.WIDE R46, R39, 0x4, R78.reuse ;  /* 0x00000004272e7825 */ /* 0x101fe200078e024e */
[-C--:B------:R-:W-:Y:S01]  /*09d0*/  LEA R53, R133, R56.reuse, 0xc ;  /* 0x0000003885357211 */ /* 0x080fe200078e60ff */
[----:B------:R0:W2:Y:S02]  /*09e0*/  @P3 LDG.E.EL R33, desc[UR6][R42.64] ;  /* 0x000000062a213981 */ /* 0x0000a4000c2e1900 */
[--C-:B------:R-:W-:Y:S02]  /*09f0*/  IMAD.WIDE R44, R49, 0x4, R78.reuse ;  /* 0x00000004312c7825 */ /* 0x100fe400078e024e */
[----:B------:R0:W2:Y:S02]  /*0a00*/  @P6 LDG.E.EL R32, desc[UR6][R46.64] ;  /* 0x000000062e206981 */ /* 0x0000a4000c2e1900 */
[--C-:B-1----:R-:W-:Y:S01]  /*0a10*/  IMAD.WIDE R40, R37, 0x4, R78.reuse ;  /* 0x0000000425287825 */ /* 0x102fe200078e024e */
[----:B------:R-:W-:Y:S01]  /*0a20*/  CS2R R36, SRZ ;  /* 0x0000000000247805 */ /* 0x000fe2000001ff00 */
[----:B------:R1:W2:Y:S02]  /*0a30*/  @P0 LDG.E.EL R30, desc[UR6][R44.64] ;  /* 0x000000062c1e0981 */ /* 0x0002a4000c2e1900 */
[--C-:B------:R-:W-:Y:S01]  /*0a40*/  IMAD.WIDE R50, R51, 0x4, R78.reuse ;  /* 0x0000000433327825 */ /* 0x100fe200078e024e */
[-C--:B0-----:R-:W-:Y:S01]  /*0a50*/  LEA R43, R121, R56.reuse, 0xc ;  /* 0x00000038792b7211 */ /* 0x081fe200078e60ff */
[----:B------:R0:W4:Y:S02]  /*0a60*/  @P4 LDG.E.EL R31, desc[UR6][R40.64] ;  /* 0x00000006281f4981 */ /* 0x000124000c2e1900 */
[--C-:B------:R-:W-:Y:S01]  /*0a70*/  IMAD.WIDE R54, R55, 0x4, R78.reuse ;  /* 0x0000000437367825 */ /* 0x100fe200078e024e */
[-C--:B------:R-:W-:Y:S01]  /*0a80*/  LEA R47, R120, R56.reuse, 0xc ;  /* 0x00000038782f7211 */ /* 0x080fe200078e60ff */
[----:B------:R0:W2:Y:S02]  /*0a90*/  @P5 LDG.E.EL R34, desc[UR6][R50.64] ;  /* 0x0000000632225981 */ /* 0x0000a4000c2e1900 */
[----:B------:R-:W-:Y:S01]  /*0aa0*/  IMAD.WIDE R52, R53, 0x4, R78 ;  /* 0x0000000435347825 */ /* 0x000fe200078e024e */
[----:B-1----:R-:W-:Y:S01]  /*0ab0*/  LEA R45, R123, R56, 0xc ;  /* 0x000000387b2d7211 */ /* 0x002fe200078e60ff */
[----:B------:R1:W2:Y:S01]  /*0ac0*/  @P3 LDG.E.EL R37, desc[UR6][R54.64] ;  /* 0x0000000636253981 */ /* 0x0002a2000c2e1900 */
[----:B------:R-:W-:-:S02]  /*0ad0*/  CS2R R38, SRZ ;  /* 0x0000000000267805 */ /* 0x000fc4000001ff00 */
[----:B0-----:R-:W-:Y:S02]  /*0ae0*/  CS2R R40, SRZ ;  /* 0x0000000000287805 */ /* 0x001fe4000001ff00 */
[-C--:B------:R-:W-:Y:S01]  /*0af0*/  LEA R57, R131, R48.reuse, 0xc ;  /* 0x0000003083397211 */ /* 0x080fe200078e60ff */
[----:B------:R0:W2:Y:S01]  /*0b00*/  @P4 LDG.E.EL R36, desc[UR6][R52.64] ;  /* 0x0000000634244981 */ /* 0x0000a2000c2e1900 */
[----:B------:R-:W-:Y:S01]  /*0b10*/  HFMA2.MMA R42, -RZ, RZ, 0, 0 ;  /* 0x00000000ff2a7435 */ /* 0x000fe200000001ff */
[----:B------:R-:W-:Y:S01]  /*0b20*/  IMAD.WIDE R50, R43, 0x4, R78 ;  /* 0x000000042b327825 */ /* 0x000fe200078e024e */
[----:B------:R-:W-:-:S03]  /*0b30*/  LEA R61, R135, R48, 0xc ;  /* 0x00000030873d7211 */ /* 0x000fc600078e60ff */
[--C-:B-1----:R-:W-:Y:S01]  /*0b40*/  IMAD.WIDE R54, R47, 0x4, R78.reuse ;  /* 0x000000042f367825 */ /* 0x102fe200078e024e */
[----:B------:R1:W2:Y:S03]  /*0b50*/  @P2 LDG.E.EL R38, desc[UR6][R50.64] ;  /* 0x0000000632262981 */ /* 0x0002a6000c2e1900 */
[----:B0-----:R-:W-:Y:S01]  /*0b60*/  IMAD.WIDE R52, R45, 0x4, R78 ;  /* 0x000000042d347825 */ /* 0x001fe200078e024e */
[----:B------:R0:W2:Y:S03]  /*0b70*/  @P0 LDG.E.EL R40, desc[UR6][R54.64] ;  /* 0x0000000636280981 */ /* 0x0000a6000c2e1900 */
[----:B------:R-:W-:Y:S01]  /*0b80*/  IMAD R49, R133, 0x1000, R48 ;  /* 0x0000100085317824 */ /* 0x000fe200078e0230 */
[----:B------:R-:W-:Y:S01]  /*0b90*/  MOV R43, RZ ;  /* 0x000000ff002b7202 */ /* 0x000fe20000000f00 */
[----:B------:R-:W-:Y:S01]  /*0ba0*/  IMAD.WIDE R56, R57, 0x4, R78 ;  /* 0x0000000439387825 */ /* 0x000fe200078e024e */
[----:B------:R0:W2:Y:S01]  /*0bb0*/  @P1 LDG.E.EL R39, desc[UR6][R52.64] ;  /* 0x0000000634271981 */ /* 0x0000a2000c2e1900 */
[----:B-1----:R-:W-:-:S02]  /*0bc0*/  LEA R51, R125, R48, 0xc ;  /* 0x000000307d337211 */ /* 0x002fc400078e60ff */
[--C-:B------:R-:W-:Y:S01]  /*0bd0*/  IMAD.WIDE R60, R61, 0x4, R78.reuse ;  /* 0x000000043d3c7825 */ /* 0x100fe200078e024e */
[-C--:B------:R-:W-:Y:S01]  /*0be0*/  LEA R63, R123, R48.reuse, 0xc ;  /* 0x000000307b3f7211 */ /* 0x080fe200078e60ff */
[----:B------:R1:W2:Y:S02]  /*0bf0*/  @P6 LDG.E.EL R41, desc[UR6][R56.64] ;  /* 0x0000000638296981 */ /* 0x0002a4000c2e1900 */
[--C-:B0-----:R-:W-:Y:S01]  /*0c00*/  IMAD.WIDE R54, R49, 0x4, R78.reuse ;  /* 0x0000000431367825 */ /* 0x101fe200078e024e */
[----:B------:R-:W-:Y:S02]  /*0c10*/  CS2R R44, SRZ ;  /* 0x00000000002c7805 */ /* 0x000fe4000001ff00 */
[----:B------:R-:W-:Y:S02]  /*0c20*/  CS2R R46, SRZ ;  /* 0x00000000002e7805 */ /* 0x000fe4000001ff00 */
[-C--:B------:R-:W-:Y:S01]  /*0c30*/  LEA R53, R121, R48.reuse, 0xc ;  /* 0x0000003079357211 */ /* 0x080fe200078e60ff */
[----:B------:R0:W2:Y:S01]  /*0c40*/  @P5 LDG.E.EL R42, desc[UR6][R60.64] ;  /* 0x000000063c2a5981 */ /* 0x0000a2000c2e1900 */
[----:B------:R-:W-:Y:S01]  /*0c50*/  LEA R67, R120, R48, 0xc ;  /* 0x0000003078437211 */ /* 0x000fe200078e60ff */
[----:B------:R-:W-:-:S02]  /*0c60*/  IMAD.WIDE R62, R63, 0x4, R78 ;  /* 0x000000043f3e7825 */ /* 0x000fc400078e024e */
[----:B------:R0:W2:Y:S02]  /*0c70*/  @P4 LDG.E.EL R43, desc[UR6][R54.64] ;  /* 0x00000006362b4981 */ /* 0x0000a4000c2e1900 */
[----:B-1----:R-:W-:-:S04]  /*0c80*/  IMAD.WIDE R56, R51, 0x4, R78 ;  /* 0x0000000433387825 */ /* 0x002fc800078e024e */
[--C-:B0-----:R-:W-:Y:S01]  /*0c90*/  IMAD.WIDE R60, R53, 0x4, R78.reuse ;  /* 0x00000004353c7825 */ /* 0x101fe200078e024e */
[-C--:B------:R-:W-:Y:S01]  /*0ca0*/  LEA R53, R131, R58.reuse, 0xc ;  /* 0x0000003a83357211 */ /* 0x080fe200078e60ff */
[----:B------:R0:W2:Y:S01]  /*0cb0*/  @P3 LDG.E.EL R44, desc[UR6][R56.64] ;  /* 0x00000006382c3981 */ /* 0x0000a2000c2e1900 */
[-C--:B------:R-:W-:Y:S01]  /*0cc0*/  LEA R55, R135, R58.reuse, 0xc ;  /* 0x0000003a87377211 */ /* 0x080fe200078e60ff */
[----:B------:R-:W-:Y:S02]  /*0cd0*/  IMAD.WIDE R66, R67, 0x4, R78 ;  /* 0x0000000443427825 */ /* 0x000fe400078e024e */
[----:B------:R1:W2:Y:S01]  /*0ce0*/  @P1 LDG.E.EL R46, desc[UR6][R62.64] ;  /* 0x000000063e2e1981 */ /* 0x0002a2000c2e1900 */
[----:B------:R-:W-:Y:S01]  /*0cf0*/  CS2R R48, SRZ ;  /* 0x0000000000307805 */ /* 0x000fe2000001ff00 */
[----:B------:R-:W-:Y:S01]  /*0d00*/  HFMA2.MMA R52, -RZ, RZ, 0, 0 ;  /* 0x00000000ff347435 */ /* 0x000fe200000001ff */
[-C--:B------:R-:W-:Y:S01]  /*0d10*/  LEA R69, R125, R58.reuse, 0xc ;  /* 0x0000003a7d457211 */ /* 0x080fe200078e60ff */
[----:B------:R1:W2:Y:S01]  /*0d20*/  @P2 LDG.E.EL R45, desc[UR6][R60.64] ;  /* 0x000000063c2d2981 */ /* 0x0002a2000c2e1900 */
[----:B------:R-:W-:-:S02]  /*0d30*/  LEA R71, R121, R58, 0xc ;  /* 0x0000003a79477211 */ /* 0x000fc400078e60ff */
[----:B0-----:R-:W-:Y:S01]  /*0d40*/  LEA R57, R133, R58, 0xc ;  /* 0x0000003a85397211 */ /* 0x001fe200078e60ff */
[----:B------:R0:W2:Y:S01]  /*0d50*/  @P0 LDG.E.EL R47, desc[UR6][R66.64] ;  /* 0x00000006422f0981 */ /* 0x0000a2000c2e1900 */
[----:B-1----:R-:W-:Y:S01]  /*0d60*/  IMAD.WIDE R62, R55, 0x4, R78 ;  /* 0x00000004373e7825 */ /* 0x002fe200078e024e */
[----:B------:R-:W-:-:S03]  /*0d70*/  LEA R75, R133, R64, 0xc ;  /* 0x00000040854b7211 */ /* 0x000fc600078e60ff */
[--C-:B------:R-:W-:Y:S01]  /*0d80*/  IMAD.WIDE R60, R53, 0x4, R78.reuse ;  /* 0x00000004353c7825 */ /* 0x100fe200078e024e */
[----:B------:R-:W-:Y:S01]  /*0d90*/  CS2R R50, SRZ ;  /* 0x0000000000327805 */ /* 0x000fe2000001ff00 */
[----:B------:R1:W2:Y:S01]  /*0da0*/  @P5 LDG.E.EL R49, desc[UR6][R62.64] ;  /* 0x000000063e315981 */ /* 0x0002a2000c2e1900 */
[----:B------:R-:W-:Y:S01]  /*0db0*/  LEA R59, R123, R58, 0xc ;  /* 0x0000003a7b3b7211 */ /* 0x000fe200078e60ff */
[--C-:B0-----:R-:W-:Y:S01]  /*0dc0*/  IMAD.WIDE R66, R57, 0x4, R78.reuse ;  /* 0x0000000439427825 */ /* 0x101fe200078e024e */
[----:B------:R-:W-:Y:S01]  /*0dd0*/  CS2R R56, SRZ ;  /* 0x0000000000387805 */ /* 0x000fe2000001ff00 */
[----:B------:R0:W2:Y:S02]  /*0de0*/  @P6 LDG.E.EL R48, desc[UR6][R60.64] ;  /* 0x000000063c306981 */ /* 0x0000a4000c2e1900 */
[--C-:B------:R-:W-:Y:S01]  /*0df0*/  IMAD.WIDE R68, R69, 0x4, R78.reuse ;  /* 0x0000000445447825 */ /* 0x100fe200078e024e */
[CC--:B------:R-:W-:Y:S01]  /*0e00*/  LEA R77, R120.reuse, R64.reuse, 0xc ;  /* 0x00000040784d7211 */ /* 0x0c0fe200078e60ff */
[----:B------:R0:W2:Y:S02]  /*0e10*/  @P4 LDG.E.EL R50, desc[UR6][R66.64] ;  /* 0x0000000642324981 */ /* 0x0000a4000c2e1900 */
[----:B------:R-:W-:Y:S01]  /*0e20*/  IMAD.WIDE R70, R71, 0x4, R78 ;  /* 0x0000000447467825 */ /* 0x000fe200078e024e */
[----:B-1----:R-:W-:Y:S01]  /*0e30*/  LEA R63, R131, R64, 0xc ;  /* 0x00000040833f7211 */ /* 0x002fe200078e60ff */
[----:B------:R1:W2:Y:S02]  /*0e40*/  @P3 LDG.E.EL R51, desc[UR6][R68.64] ;  /* 0x0000000644333981 */ /* 0x0002a4000c2e1900 */
[----:B0-----:R-:W-:-:S02]  /*0e50*/  IMAD R61, R120, 0x1000, R58 ;  /* 0x00001000783d7824 */ /* 0x001fc400078e023a */
[--C-:B------:R-:W-:Y:S01]  /*0e60*/  IMAD.WIDE R74, R75, 0x4, R78.reuse ;  /* 0x000000044b4a7825 */ /* 0x100fe200078e024e */
[----:B------:R-:W-:Y:S01]  /*0e70*/  LEA R81, R131, R86, 0xc ;  /* 0x0000005683517211 */ /* 0x000fe200078e60ff */
[----:B------:R0:W2:Y:S01]  /*0e80*/  @P2 LDG.E.EL R52, desc[UR6][R70.64] ;  /* 0x0000000646342981 */ /* 0x0000a2000c2e1900 */
[----:B------:R-:W-:Y:S02]  /*0e90*/  MOV R53, RZ ;  /* 0x000000ff00357202 */ /* 0x000fe40000000f00 */
[----:B------:R-:W-:Y:S01]  /*0ea0*/  CS2R R54, SRZ ;  /* 0x0000000000367805 */ /* 0x000fe2000001ff00 */
[--C-:B------:R-:W-:Y:S01]  /*0eb0*/  IMAD.WIDE R66, R59, 0x4, R78.reuse ;  /* 0x000000043b427825 */ /* 0x100fe200078e024e */
[-C--:B------:R-:W-:Y:S01]  /*0ec0*/  LEA R73, R135, R64.reuse, 0xc ;  /* 0x0000004087497211 */ /* 0x080fe200078e60ff */
[----:B------:R0:W2:Y:S01]  /*0ed0*/  @P4 LDG.E.EL R57, desc[UR6][R74.64] ;  /* 0x000000064a394981 */ /* 0x0000a2000c2e1900 */
[----:B------:R-:W-:Y:S01]  /*0ee0*/  LEA R65, R121, R64, 0xc ;  /* 0x0000004079417211 */ /* 0x000fe200078e60ff */
[--C-:B-1----:R-:W-:Y:S01]  /*0ef0*/  IMAD.WIDE R68, R61, 0x4, R78.reuse ;  /* 0x000000043d447825 */ /* 0x102fe200078e024e */
[----:B------:R-:W-:Y:S01]  /*0f00*/  LEA R85, R135, R86, 0xc ;  /* 0x0000005687557211 */ /* 0x000fe200078e60ff */
[----:B------:R1:W2:Y:S02]  /*0f10*/  @P1 LDG.E.EL R53, desc[UR6][R66.64] ;  /* 0x0000000642351981 */ /* 0x0002a4000c2e1900 */
[--C-:B0-----:R-:W-:Y:S01]  /*0f20*/  IMAD.WIDE R70, R63, 0x4, R78.reuse ;  /* 0x000000043f467825 */ /* 0x101fe200078e024e */
[----:B------:R-:W-:Y:S01]  /*0f30*/  LEA R63, R125, R64, 0xc ;  /* 0x000000407d3f7211 */ /* 0x000fe200078e60ff */
[----:B------:R0:W2:Y:S01]  /*0f40*/  @P0 LDG.E.EL R54, desc[UR6][R68.64] ;  /* 0x0000000644360981 */ /* 0x0000a2000c2e1900 */
[----:B------:R-:W-:Y:S01]  /*0f50*/  LEA R83, R133, R86, 0xc ;  /* 0x0000005685537211 */ /* 0x000fe200078e60ff */
[--C-:B------:R-:W-:Y:S01]  /*0f60*/  IMAD.WIDE R74, R77, 0x4, R78.reuse ;  /* 0x000000044d4a7825 */ /* 0x100fe200078e024e */
[----:B------:R-:W-:Y:S01]  /*0f70*/  CS2R R58, SRZ ;  /* 0x00000000003a7805 */ /* 0x000fe2000001ff00 */
[----:B------:R0:W2:Y:S02]  /*0f80*/  @P6 LDG.E.EL R55, desc[UR6][R70.64] ;  /* 0x0000000646376981 */ /* 0x0000a4000c2e1900 */
[----:B------:R-:W-:Y:S01]  /*0f90*/  IMAD.WIDE R76, R81, 0x4, R78 ;  /* 0x00000004514c7825 */ /* 0x000fe200078e024e */
[----:B------:R-:W-:Y:S01]  /*0fa0*/  CS2R R60, SRZ ;  /* 0x00000000003c7805 */ /* 0x000fe2000001ff00 */
[----:B------:R-:W-:-:S02]  /*0fb0*/  HFMA2.MMA R62, -RZ, RZ, 0, 0 ;  /* 0x00000000ff3e7435 */ /* 0x000fc400000001ff */
[----:B------:R-:W-:Y:S01]  /*0fc0*/  IMAD R81, R125, 0x1000, R86 ;  /* 0x000010007d517824 */ /* 0x000fe200078e0256 */
[----:B-1----:R-:W-:Y:S01]  /*0fd0*/  LEA R67, R123, R64, 0xc ;  /* 0x000000407b437211 */ /* 0x002fe200078e60ff */
[--C-:B------:R-:W-:Y:S01]  /*0fe0*/  IMAD.WIDE R72, R73, 0x4, R78.reuse ;  /* 0x0000000449487825 */ /* 0x100fe200078e024e */
[----:B------:R-:W2:Y:S03]  /*0ff0*/  @P0 LDG.E.EL R61, desc[UR6][R74.64] ;  /* 0x000000064a3d0981 */ /* 0x000ea6000c2e1900 */
[--C-:B0-----:R-:W-:Y:S01]  /*1000*/  IMAD.WIDE R68, R63, 0x4, R78.reuse ;  /* 0x000000043f447825 */ /* 0x101fe200078e024e */
[----:B------:R-:W-:Y:S01]  /*1010*/  MOV R63, RZ ;  /* 0x000000ff003f7202 */ /* 0x000fe20000000f00 */
[----:B------:R-:W2:Y:S02]  /*1020*/  @P5 LDG.E.EL R56, desc[UR6][R72.64] ;  /* 0x0000000648385981 */ /* 0x000ea4000c2e1900 */
[--C-:B------:R-:W-:Y:S01]  /*1030*/  IMAD.WIDE R70, R65, 0x4, R78.reuse ;  /* 0x0000000441467825 */ /* 0x100fe200078e024e */
[----:B------:R-:W-:Y:S01]  /*1040*/  CS2R R64, SRZ ;  /* 0x0000000000407805 */ /* 0x000fe2000001ff00 */
[----:B------:R0:W2:Y:S02]  /*1050*/  @P3 LDG.E.EL R58, desc[UR6][R68.64] ;  /* 0x00000006443a3981 */ /* 0x0000a4000c2e1900 */
[--C-:B------:R-:W-:Y:S01]  /*1060*/  IMAD.WIDE R84, R85, 0x4, R78.reuse ;  /* 0x0000000455547825 */ /* 0x100fe200078e024e */
[----:B------:R-:W-:Y:S01]  /*1070*/  LEA R89, R120, R86, 0xc ;  /* 0x0000005678597211 */ /* 0x000fe200078e60ff */
[----:B------:R-:W2:Y:S02]  /*1080*/  @P6 LDG.E.EL R62, desc[UR6][R76.64] ;  /* 0x000000064c3e6981 */ /* 0x000ea4000c2e1900 */
[----:B------:R-:W-:-:S04]  /*1090*/  IMAD.WIDE R82, R83, 0x4, R78 ;  /* 0x0000000453527825 */ /* 0x000fc800078e024e */
[--C-:B------:R-:W-:Y:S01]  /*10a0*/  IMAD.WIDE R80, R81, 0x4, R78.reuse ;  /* 0x0000000451507825 */ /* 0x100fe200078e024e */
[-C--:B0-----:R-:W-:Y:S01]  /*10b0*/  LEA R69, R121, R86.reuse, 0xc ;  /* 0x0000005679457211 */ /* 0x081fe200078e60ff */
[----:B------:R0:W2:Y:S01]  /*10c0*/  @P5 LDG.E.EL R63, desc[UR6][R84.64] ;  /* 0x00000006543f5981 */ /* 0x0000a2000c2e1900 */
[----:B------:R-:W-:Y:S01]  /*10d0*/  LEA R75, R123, R86, 0xc ;  /* 0x000000567b4b7211 */ /* 0x000fe200078e60ff */
[----:B------:R-:W-:Y:S02]  /*10e0*/  IMAD.WIDE R72, R67, 0x4, R78 ;  /* 0x0000000443487825 */ /* 0x000fe400078e024e */
[----:B------:R1:W2:Y:S01]  /*10f0*/  @P4 LDG.E.EL R64, desc[UR6][R82.64] ;  /* 0x0000000652404981 */ /* 0x0002a2000c2e1900 */
[----:B------:R-:W-:-:S03]  /*1100*/  LEA R87, R131, R90, 0xc ;  /* 0x0000005a83577211 */ /* 0x000fc600078e60ff */
[----:B------:R5:W2:Y:S01]  /*1110*/  @P3 LDG.E.EL R65, desc[UR6][R80.64] ;  /* 0x0000000650413981 */ /* 0x000aa2000c2e1900 */
[-C--:B0-----:R-:W-:Y:S02]  /*1120*/  LEA R85, R135, R90.reuse, 0xc ;  /* 0x0000005a87557211 */ /* 0x081fe400078e60ff */
[----:B------:R-:W-:Y:S01]  /*1130*/  CS2R R66, SRZ ;  /* 0x0000000000427805 */ /* 0x000fe2000001ff00 */
[----:B------:R0:W2:Y:S01]  /*1140*/  @P2 LDG.E.EL R59, desc[UR6][R70.64] ;  /* 0x00000006463b2981 */ /* 0x0000a2000c2e1900 */
[-C--:B-1----:R-:W-:Y:S01]  /*1150*/  LEA R83, R133, R90.reuse, 0xc ;  /* 0x0000005a85537211 */ /* 0x082fe200078e60ff */
[--C-:B------:R-:W-:Y:S02]  /*1160*/  IMAD.WIDE R76, R69, 0x4, R78.reuse ;  /* 0x00000004454c7825 */ /* 0x100fe400078e024e */
[----:B------:R1:W2:Y:S01]  /*1170*/  @P1 LDG.E.EL R60, desc[UR6][R72.64] ;  /* 0x00000006483c1981 */ /* 0x0002a2000c2e1900 */
[----:B-----5:R-:W-:Y:S01]  /*1180*/  LEA R81, R125, R90, 0xc ;  /* 0x0000005a7d517211 */ /* 0x020fe200078e60ff */
[----:B------:R-:W-:Y:S01]  /*1190*/  IMAD.WIDE R74, R75, 0x4, R78 ;  /* 0x000000044b4a7825 */ /* 0x000fe200078e024e */
[----:B------:R-:W-:-:S02]  /*11a0*/  CS2R R68, SRZ ;  /* 0x0000000000447805 */ /* 0x000fc4000001ff00 */
[-C--:B------:R-:W-:Y:S02]  /*11b0*/  LEA R91, R121, R90.reuse, 0xc ;  /* 0x0000005a795b7211 */ /* 0x080fe400078e60ff */
[----:B0-----:R-:W-:Y:S01]  /*11c0*/  CS2R R70, SRZ ;  /* 0x0000000000467805 */ /* 0x001fe2000001ff00 */
[--C-:B------:R-:W-:Y:S01]  /*11d0*/  IMAD.WIDE R88, R89, 0x4, R78.reuse ;  /* 0x0000000459587825 */ /* 0x100fe200078e024e */
[----:B------:R-:W-:Y:S01]  /*11e0*/  LEA R95, R120, R90, 0xc ;  /* 0x0000005a785f7211 */ /* 0x000fe200078e60ff */
[----:B------:R-:W5:Y:S01]  /*11f0*/  @P2 LDG.E.EL R66, desc[UR6][R76.64] ;  /* 0x000000064c422981 */ /* 0x000f62000c2e1900 */
[----:B-1----:R-:W-:Y:S01]  /*1200*/  CS2R R72, SRZ ;  /* 0x0000000000487805 */ /* 0x002fe2000001ff00 */
[--C-:B------:R-:W-:Y:S01]  /*1210*/  IMAD.WIDE R84, R85, 0x4, R78.reuse ;  /* 0x0000000455547825 */ /* 0x100fe200078e024e */
[-C--:B------:R-:W-:Y:S01]  /*1220*/  LEA R97, R131, R96.reuse, 0xc ;  /* 0x0000006083617211 */ /* 0x080fe200078e60ff */
[----:B------:R0:W2:Y:S01]  /*1230*/  @P1 LDG.E.EL R67, desc[UR6][R74.64] ;  /* 0x000000064a431981 */ /* 0x0000a2000c2e1900 */
[----:B------:R-:W-:Y:S01]  /*1240*/  LEA R99, R135, R96, 0xc ;  /* 0x0000006087637211 */ /* 0x000fe200078e60ff */
[--C-:B------:R-:W-:Y:S01]  /*1250*/  IMAD.WIDE R82, R83, 0x4, R78.reuse ;  /* 0x0000000453527825 */ /* 0x100fe200078e024e */
[----:B------:R-:W-:Y:S01]  /*1260*/  LEA R93, R123, R90, 0xc ;  /* 0x0000005a7b5d7211 */ /* 0x000fe200078e60ff */
[----:B------:R1:W3:Y:S02]  /*1270*/  @P0 LDG.E.EL R68, desc[UR6][R88.64] ;  /* 0x0000000658440981 */ /* 0x0002e4000c2e1900 */
[----:B------:R-:W-:-:S04]  /*1280*/  IMAD.WIDE R80, R81, 0x4, R78 ;  /* 0x0000000451507825 */ /* 0x000fc800078e024e */
[--C-:B------:R-:W-:Y:S01]  /*1290*/  IMAD.WIDE R86, R87, 0x4, R78.reuse ;  /* 0x0000000457567825 */ /* 0x100fe200078e024e */
[----:B------:R1:W5:Y:S01]  /*12a0*/  @P5 LDG.E.EL R70, desc[UR6][R84.64] ;  /* 0x0000000654465981 */ /* 0x000362000c2e1900 */
[----:B0-----:R-:W-:Y:S02]  /*12b0*/  CS2R R74, SRZ ;  /* 0x00000000004a7805 */ /* 0x001fe4000001ff00 */
[----:B------:R-:W-:Y:S01]  /*12c0*/  CS2R R76, SRZ ;  /* 0x00000000004c7805 */ /* 0x000fe2000001ff00 */
[----:B-1----:R-:W-:Y:S01]  /*12d0*/  IMAD.WIDE R88, R91, 0x4, R78 ;  /* 0x000000045b587825 */ /* 0x002fe200078e024e */
[----:B------:R0:W5:Y:S01]  /*12e0*/  @P4 LDG.E.EL R71, desc[UR6][R82.64] ;  /* 0x0000000652474981 */ /* 0x000162000c2e1900 */
[----:B------:R-:W-:-:S03]  /*12f0*/  LEA R101, R123, R96, 0xc ;  /* 0x000000607b657211 */ /* 0x000fc600078e60ff */
[----:B------:R1:W5:Y:S01]  /*1300*/  @P3 LDG.E.EL R72, desc[UR6][R80.64] ;  /* 0x0000000650483981 */ /* 0x000362000c2e1900 */
[-C--:B------:R-:W-:Y:S01]  /*1310*/  LEA R103, R120, R96.reuse, 0xc ;  /* 0x0000006078677211 */ /* 0x080fe200078e60ff */
[--C-:B------:R-:W-:Y:S01]  /*1320*/  IMAD.WIDE R84, R95, 0x4, R78.reuse ;  /* 0x000000045f547825 */ /* 0x100fe200078e024e */
[-C--:B------:R-:W-:Y:S01]  /*1330*/  LEA R95, R133, R96.reuse, 0xc ;  /* 0x00000060855f7211 */ /* 0x080fe200078e60ff */
[----:B------:R1:W5:Y:S02]  /*1340*/  @P6 LDG.E.EL R69, desc[UR6][R86.64] ;  /* 0x0000000656456981 */ /* 0x000364000c2e1900 */
[--C-:B0-----:R-:W-:Y:S01]  /*1350*/  IMAD.WIDE R82, R97, 0x4, R78.reuse ;  /* 0x0000000461527825 */ /* 0x101fe200078e024e */
[-C--:B------:R-:W-:Y:S01]  /*1360*/  LEA R97, R125, R96.reuse, 0xc ;  /* 0x000000607d617211 */ /* 0x080fe200078e60ff */
[----:B------:R0:W5:Y:S02]  /*1370*/  @P2 LDG.E.EL R73, desc[UR6][R88.64] ;  /* 0x0000000658492981 */ /* 0x000164000c2e1900 */
[--C-:B-1----:R-:W-:Y:S01]  /*1380*/  IMAD.WIDE R80, R99, 0x4, R78.reuse ;  /* 0x0000000463507825 */ /* 0x102fe200078e024e */
[----:B------:R-:W-:Y:S01]  /*1390*/  LEA R99, R121, R96, 0xc ;  /* 0x0000006079637211 */ /* 0x000fe200078e60ff */
[----:B------:R1:W5:Y:S02]  /*13a0*/  @P0 LDG.E.EL R75, desc[UR6][R84.64] ;  /* 0x00000006544b0981 */ /* 0x000364000c2e1900 */
[----:B------:R-:W-:Y:S01]  /*13b0*/  IMAD.WIDE R86, R93, 0x4, R78 ;  /* 0x000000045d567825 */ /* 0x000fe200078e024e */
[----:B------:R-:W-:Y:S01]  /*13c0*/  CS2R R90, SRZ ;  /* 0x00000000005a7805 */ /* 0x000fe2000001ff00 */
[----:B------:R1:W5:Y:S01]  /*13d0*/  @P6 LDG.E.EL R76, desc[UR6][R82.64] ;  /* 0x00000006524c6981 */ /* 0x000362000c2e1900 */
[----:B------:R-:W-:Y:S01]  /*13e0*/  CS2R R92, SRZ ;  /* 0x00000000005c7805 */ /* 0x000fe2000001ff00 */
[----:B------:R-:W-:-:S02]  /*13f0*/  IMAD.MOV.U32 R94, RZ, RZ, RZ ;  /* 0x000000ffff5e7224 */ /* 0x000fc400078e00ff */
[----:B------:R1:W5:Y:S01]  /*1400*/  @P5 LDG.E.EL R77, desc[UR6][R80.64] ;  /* 0x00000006504d5981 */ /* 0x000362000c2e1900 */
[--C-:B0-----:R-:W-:Y:S01]  /*1410*/  IMAD.WIDE R88, R95, 0x4, R78.reuse ;  /* 0x000000045f587825 */ /* 0x101fe200078e024e */
[----:B------:R-:W-:Y:S01]  /*1420*/  HFMA2.MMA R95, -RZ, RZ, 0, 0 ;  /* 0x00000000ff5f7435 */ /* 0x000fe200000001ff */
[-C--:B------:R-:W-:Y:S01]  /*1430*/  LEA R105, R133, R106.reuse, 0xc ;  /* 0x0000006a85697211 */ /* 0x080fe200078e60ff */
[----:B------:R0:W5:Y:S01]  /*1440*/  @P1 LDG.E.EL R74, desc[UR6][R86.64] ;  /* 0x00000006564a1981 */ /* 0x000162000c2e1900 */
[--C-:B-1----:R-:W-:Y:S01]  /*1450*/  IMAD.WIDE R84, R99, 0x4, R78.reuse ;  /* 0x0000000463547825 */ /* 0x102fe200078e024e */
[-C--:B------:R-:W-:Y:S02]  /*1460*/  LEA R107, R125, R106.reuse, 0xc ;  /* 0x0000006a7d6b7211 */ /* 0x080fe400078e60ff */
[-C--:B------:R-:W-:Y:S01]  /*1470*/  LEA R109, R121, R106.reuse, 0xc ;  /* 0x0000006a796d7211 */ /* 0x080fe200078e60ff */
[--C-:B------:R-:W-:Y:S01]  /*1480*/  IMAD.WIDE R82, R101, 0x4, R78.reuse ;  /* 0x0000000465527825 */ /* 0x100fe200078e024e */
[-C--:B------:R-:W-:Y:S01]  /*1490*/  LEA R101, R131, R106.reuse, 0xc ;  /* 0x0000006a83657211 */ /* 0x080fe200078e60ff */
[----:B------:R1:W5:Y:S02]  /*14a0*/  @P4 LDG.E.EL R90, desc[UR6][R88.64] ;  /* 0x00000006585a4981 */ /* 0x000364000c2e1900 */
[--C-:B------:R-:W-:Y:S01]  /*14b0*/  IMAD.WIDE R80, R103, 0x4, R78.reuse ;  /* 0x0000000467507825 */ /* 0x100fe200078e024e */
[----:B------:R-:W-:Y:S01]  /*14c0*/  LEA R103, R135, R106, 0xc ;  /* 0x0000006a87677211 */ /* 0x000fe200078e60ff */
[----:B------:R1:W5:Y:S02]  /*14d0*/  @P2 LDG.E.EL R92, desc[UR6][R84.64] ;  /* 0x00000006545c2981 */ /* 0x000364000c2e1900 */
[--C-:B0-----:R-:W-:Y:S01]  /*14e0*/  IMAD.WIDE R86, R97, 0x4, R78.reuse ;  /* 0x0000000461567825 */ /* 0x101fe200078e024e */
[----:B------:R-:W-:Y:S01]  /*14f0*/  CS2R R96, SRZ ;  /* 0x0000000000607805 */ /* 0x000fe2000001ff00 */
[----:B------:R0:W5:Y:S01]  /*1500*/  @P1 LDG.E.EL R93, desc[UR6][R82.64] ;  /* 0x00000006525d1981 */ /* 0x000162000c2e1900 */
[----:B------:R-:W-:Y:S01]  /*1510*/  CS2R R98, SRZ ;  /* 0x0000000000627805 */ /* 0x000fe2000001ff00 */
[----:B-1----:R-:W-:-:S02]  /*1520*/  IMAD.WIDE R88, R101, 0x4, R78 ;  /* 0x0000000465587825 */ /* 0x002fc400078e024e */
[----:B------:R1:W5:Y:S01]  /*1530*/  @P0 LDG.E.EL R94, desc[UR6][R80.64] ;  /* 0x00000006505e0981 */ /* 0x000362000c2e1900 */
[----:B------:R-:W-:Y:S01]  /*1540*/  LEA R111, R135, R110, 0xc ;  /* 0x0000006e876f7211 */ /* 0x000fe200078e60ff */
[--C-:B------:R-:W-:Y:S01]  /*1550*/  IMAD.WIDE R84, R105, 0x4, R78.reuse ;  /* 0x0000000469547825 */ /* 0x100fe200078e024e */
[----:B------:R-:W-:Y:S01]  /*1560*/  LEA R105, R123, R106, 0xc ;  /* 0x0000006a7b697211 */ /* 0x000fe200078e60ff */
[----:B------:R1:W5:Y:S02]  /*1570*/  @P3 LDG.E.EL R91, desc[UR6][R86.64] ;  /* 0x00000006565b3981 */ /* 0x000364000c2e1900 */
[--C-:B0-----:R-:W-:Y:S01]  /*1580*/  IMAD.WIDE R82, R107, 0x4, R78.reuse ;  /* 0x000000046b527825 */ /* 0x101fe200078e024e */
[-C--:B------:R-:W-:Y:S01]  /*1590*/  LEA R113, R133, R110.reuse, 0xc ;  /* 0x0000006e85717211 */ /* 0x080fe200078e60ff */
[----:B------:R0:W5:Y:S02]  /*15a0*/  @P6 LDG.E.EL R95, desc[UR6][R88.64] ;  /* 0x00000006585f6981 */ /* 0x000164000c2e1900 */
[--C-:B-1----:R-:W-:Y:S01]  /*15b0*/  IMAD.WIDE R80, R109, 0x4, R78.reuse ;  /* 0x000000046d507825 */ /* 0x102fe200078e024e */
[-C--:B------:R-:W-:Y:S01]  /*15c0*/  LEA R109, R131, R110.reuse, 0xc ;  /* 0x0000006e836d7211 */ /* 0x080fe200078e60ff */
[----:B------:R1:W5:Y:S02]  /*15d0*/  @P4 LDG.E.EL R97, desc[UR6][R84.64] ;  /* 0x0000000654614981 */ /* 0x000364000c2e1900 */
[----:B------:R-:W-:Y:S01]  /*15e0*/  IMAD.WIDE R86, R103, 0x4, R78 ;  /* 0x0000000467567825 */ /* 0x000fe200078e024e */
[----:B------:R-:W-:Y:S01]  /*15f0*/  CS2R R100, SRZ ;  /* 0x0000000000647805 */ /* 0x000fe2000001ff00 */
[----:B------:R1:W5:Y:S02]  /*1600*/  @P3 LDG.E.EL R98, desc[UR6][R82.64] ;  /* 0x0000000652623981 */ /* 0x000364000c2e1900 */
[C---:B------:R-:W-:Y:S01]  /*1610*/  IMAD R107, R120.reuse, 0x1000, R106 ;  /* 0x00001000786b7824 */ /* 0x040fe200078e026a */
[----:B------:R-:W-:Y:S01]  /*1620*/  CS2R R102, SRZ ;  /* 0x0000000000667805 */ /* 0x000fe2000001ff00 */
[----:B------:R1:W5:Y:S01]  /*1630*/  @P5 LDG.E.EL R96, desc[UR6][R86.64] ;  /* 0x0000000656605981 */ /* 0x000362000c2e1900 */
[--C-:B0-----:R-:W-:Y:S01]  /*1640*/  IMAD.WIDE R88, R105, 0x4, R78.reuse ;  /* 0x0000000469587825 */ /* 0x101fe200078e024e */
[----:B------:R-:W-:Y:S01]  /*1650*/  HFMA2.MMA R105, -RZ, RZ, 0, 0 ;  /* 0x00000000ff697435 */ /* 0x000fe200000001ff */
[-C--:B------:R-:W-:Y:S01]  /*1660*/  LEA R115, R123, R110.reuse, 0xc ;  /* 0x0000006e7b737211 */ /* 0x080fe200078e60ff */
[----:B------:R0:W5:Y:S01]  /*1670*/  @P2 LDG.E.EL R99, desc[UR6][R80.64] ;  /* 0x0000000650632981 */ /* 0x000162000c2e1900 */
[----:B-1----:R-:W-:Y:S01]  /*1680*/  IMAD.WIDE R84, R109, 0x4, R78 ;  /* 0x000000046d547825 */ /* 0x002fe200078e024e */
[----:B------:R-:W-:-:S02]  /*1690*/  LEA R117, R120, R110, 0xc ;  /* 0x0000006e78757211 */ /* 0x000fc400078e60ff */
[----:B------:R-:W-:Y:S01]  /*16a0*/  MOV R104, RZ ;  /* 0x000000ff00687202 */ /* 0x000fe20000000f00 */
[--C-:B------:R-:W-:Y:S01]  /*16b0*/  IMAD.WIDE R82, R111, 0x4, R78.reuse ;  /* 0x000000046f527825 */ /* 0x100fe200078e024e */
[----:B------:R-:W-:Y:S01]  /*16c0*/  LEA R111, R125, R110, 0xc ;  /* 0x0000006e7d6f7211 */ /* 0x000fe200078e60ff */
[----:B------:R1:W5:Y:S02]  /*16d0*/  @P1 LDG.E.EL R100, desc[UR6][R88.64] ;  /* 0x0000000658641981 */ /* 0x000364000c2e1900 */
[----:B------:R-:W-:-:S04]  /*16e0*/  IMAD.WIDE R86, R107, 0x4, R78 ;  /* 0x000000046b567825 */ /* 0x000fc800078e024e */
[--C-:B0-----:R-:W-:Y:S01]  /*16f0*/  IMAD.WIDE R80, R113, 0x4, R78.reuse ;  /* 0x0000000471507825 */ /* 0x101fe200078e024e */
[----:B------:R-:W-:Y:S01]  /*1700*/  LEA R113, R121, R110, 0xc ;  /* 0x0000006e79717211 */ /* 0x000fe200078e60ff */
[----:B------:R0:W5:Y:S01]  /*1710*/  @P6 LDG.E.EL R102, desc[UR6][R84.64] ;  /* 0x0000000654666981 */ /* 0x000162000c2e1900 */
[----:B------:R-:W-:Y:S01]  /*1720*/  CS2R R106, SRZ ;  /* 0x00000000006a7805 */ /* 0x000fe2000001ff00 */
[--C-:B-1----:R-:W-:Y:S01]  /*1730*/  IMAD.WIDE R88, R111, 0x4, R78.reuse ;  /* 0x000000046f587825 */ /* 0x102fe200078e024e */
[-C--:B------:R-:W-:Y:S01]  /*1740*/  LEA R119, R131, R126.reuse, 0xc ;  /* 0x0000007e83777211 */ /* 0x080fe200078e60ff */
[----:B------:R1:W5:Y:S04]  /*1750*/  @P0 LDG.E.EL R101, desc[UR6][R86.64] ;  /* 0x0000000656650981 */ /* 0x000368000c2e1900 */
[----:B------:R1:W5:Y:S01]  /*1760*/  @P5 LDG.E.EL R103, desc[UR6][R82.64] ;  /* 0x0000000652675981 */ /* 0x000362000c2e1900 */
[----:B0-----:R-:W-:Y:S01]  /*1770*/  IMAD.WIDE R84, R115, 0x4, R78 ;  /* 0x0000000473547825 */ /* 0x001fe200078e024e */
[----:B------:R-:W-:-:S02]  /*1780*/  LEA R115, R135, R126, 0xc ;  /* 0x0000007e87737211 */ /* 0x000fc400078e60ff */
[----:B------:R-:W-:Y:S01]  /*1790*/  CS2R R108, SRZ ;  /* 0x00000000006c7805 */ /* 0x000fe2000001ff00 */
[----:B------:R0:W5:Y:S01]  /*17a0*/  @P4 LDG.E.EL R104, desc[UR6][R80.64] ;  /* 0x0000000650684981 */ /* 0x000162000c2e1900 */
[--C-:B-1----:R-:W-:Y:S01]  /*17b0*/  IMAD.WIDE R86, R113, 0x4, R78.reuse ;  /* 0x0000000471567825 */ /* 0x102fe200078e024e */
[----:B------:R-:W-:Y:S02]  /*17c0*/  CS2R R110, SRZ ;  /* 0x00000000006e7805 */ /* 0x000fe4000001ff00 */
[----:B------:R1:W5:Y:S01]  /*17d0*/  @P3 LDG.E.EL R105, desc[UR6][R88.64] ;  /* 0x0000000658693981 */ /* 0x000362000c2e1900 */
[----:B------:R-:W-:Y:S01]  /*17e0*/  IMAD.WIDE R82, R117, 0x4, R78 ;  /* 0x0000000475527825 */ /* 0x000fe200078e024e */
[----:B------:R-:W-:Y:S02]  /*17f0*/  LEA R117, R133, R126, 0xc ;  /* 0x0000007e85757211 */ /* 0x000fe400078e60ff */
[----:B------:R4:W5:Y:S01]  /*1800*/  @P2 LDG.E.EL R106, desc[UR6][R86.64] ;  /* 0x00000006566a2981 */ /* 0x000962000c2e1900 */
[----:B------:R-:W-:-:S02]  /*1810*/  IMAD R127, R121, 0x1000, R126 ;  /* 0x00001000797f7824 */ /* 0x000fc400078e027e */
[--C-:B0-----:R-:W-:Y:S01]  /*1820*/  IMAD.WIDE R80, R119, 0x4, R78.reuse ;  /* 0x0000000477507825 */ /* 0x101fe200078e024e */
[-C--:B------:R-:W-:Y:S01]  /*1830*/  LEA R119, R125, R126.reuse, 0xc ;  /* 0x0000007e7d777211 */ /* 0x080fe200078e60ff */
[----:B------:R0:W5:Y:S02]  /*1840*/  @P0 LDG.E.EL R108, desc[UR6][R82.64] ;  /* 0x00000006526c0981 */ /* 0x000164000c2e1900 */
[--C-:B-1----:R-:W-:Y:S01]  /*1850*/  IMAD.WIDE R88, R115, 0x4, R78.reuse ;  /* 0x0000000473587825 */ /* 0x102fe200078e024e */
[----:B------:R-:W-:Y:S02]  /*1860*/  LEA R129, R123, R126, 0xc ;  /* 0x0000007e7b817211 */ /* 0x000fe400078e60ff */
[----:B------:R-:W-:Y:S01]  /*1870*/  CS2R R112, SRZ ;  /* 0x0000000000707805 */ /* 0x000fe2000001ff00 */
[----:B------:R1:W5:Y:S01]  /*1880*/  @P1 LDG.E.EL R107, desc[UR6][R84.64] ;  /* 0x00000006546b1981 */ /* 0x000362000c2e1900 */
[----:B----4-:R-:W-:Y:S01]  /*1890*/  IMAD.WIDE R86, R117, 0x4, R78 ;  /* 0x0000000475567825 */ /* 0x010fe200078e024e */
[----:B------:R-:W-:-:S02]  /*18a0*/  MOV R114, RZ ;  /* 0x000000ff00727202 */ /* 0x000fc40000000f00 */
[----:B------:R4:W5:Y:S01]  /*18b0*/  @P5 LDG.E.EL R110, desc[UR6][R88.64] ;  /* 0x00000006586e5981 */ /* 0x000962000c2e1900 */
[--C-:B0-----:R-:W-:Y:S01]  /*18c0*/  IMAD.WIDE R82, R127, 0x4, R78.reuse ;  /* 0x000000047f527825 */ /* 0x101fe200078e024e */
[----:B------:R-:W-:Y:S02]  /*18d0*/  LEA R137, R131, R140, 0xc ;  /* 0x0000008c83897211 */ /* 0x000fe400078e60ff */
[----:B------:R0:W5:Y:S01]  /*18e0*/  @P6 LDG.E.EL R109, desc[UR6][R80.64] ;  /* 0x00000006506d6981 */ /* 0x000162000c2e1900 */
[----:B-1----:R-:W-:-:S03]  /*18f0*/  IMAD.WIDE R84, R119, 0x4, R78 ;  /* 0x0000000477547825 */ /* 0x002fc600078e024e */
[----:B------:R1:W5:Y:S01]  /*1900*/  @P4 LDG.E.EL R111, desc[UR6][R86.64] ;  /* 0x00000006566f4981 */ /* 0x000362000c2e1900 */
[----:B----4-:R-:W-:Y:S01]  /*1910*/  LEA R89, R131, R142, 0xc ;  /* 0x0000008e83597211 */ /* 0x010fe200078e60ff */
[----:B------:R-:W-:Y:S01]  /*1920*/  HFMA2.MMA R115, -RZ, RZ, 0, 0 ;  /* 0x00000000ff737435 */ /* 0x000fe200000001ff */
[----:B------:R-:W-:Y:S01]  /*1930*/  LEA R127, R120, R126, 0xc ;  /* 0x0000007e787f7211 */ /* 0x000fe200078e60ff */
[----:B------:R4:W5:Y:S01]  /*1940*/  @P2 LDG.E.EL R113, desc[UR6][R82.64] ;  /* 0x0000000652712981 */ /* 0x000962000c2e1900 */
[----:B0-----:R-:W-:Y:S01]  /*1950*/  IMAD.WIDE R80, R129, 0x4, R78 ;  /* 0x0000000481507825 */ /* 0x001fe200078e024e */
[-C--:B------:R-:W-:Y:S02]  /*1960*/  LEA R129, R133, R142.reuse, 0xc ;  /* 0x0000008e85817211 */ /* 0x080fe400078e60ff */
[----:B------:R-:W-:Y:S01]  /*1970*/  CS2R R116, SRZ ;  /* 0x0000000000747805 */ /* 0x000fe2000001ff00 */
[----:B------:R0:W5:Y:S01]  /*1980*/  @P3 LDG.E.EL R112, desc[UR6][R84.64] ;  /* 0x0000000654703981 */ /* 0x000162000c2e1900 */
[----:B-1----:R-:W-:-:S02]  /*1990*/  LEA R87, R135, R142, 0xc ;  /* 0x0000008e87577211 */ /* 0x002fc400078e60ff */
[----:B------:R-:W-:Y:S02]  /*19a0*/  CS2R R118, SRZ ;  /* 0x0000000000767805 */ /* 0x000fe4000001ff00 */
[----:B------:R-:W-:Y:S01]  /*19b0*/  LEA R139, R133, R140, 0xc ;  /* 0x0000008c858b7211 */ /* 0x000fe200078e60ff */
[----:B------:R1:W5:Y:S01]  /*19c0*/  @P1 LDG.E.EL R114, desc[UR6][R80.64] ;  /* 0x0000000650721981 */ /* 0x000362000c2e1900 */
[--C-:B----4-:R-:W-:Y:S01]  /*19d0*/  IMAD.WIDE R82, R89, 0x4, R78.reuse ;  /* 0x0000000459527825 */ /* 0x110fe200078e024e */
[-C--:B------:R-:W-:Y:S02]  /*19e0*/  LEA R141, R131, R124.reuse, 0xc ;  /* 0x0000007c838d7211 */ /* 0x080fe400078e60ff */
[-C--:B------:R-:W-:Y:S01]  /*19f0*/  LEA R145, R133, R124.reuse, 0xc ;  /* 0x0000007c85917211 */ /* 0x080fe200078e60ff */
[--C-:B0-----:R-:W-:Y:S01]  /*1a00*/  IMAD.WIDE R84, R87, 0x4, R78.reuse ;  /* 0x0000000457547825 */ /* 0x101fe200078e024e */
[----:B------:R-:W-:Y:S01]  /*1a10*/  LEA R143, R135, R124, 0xc ;  /* 0x0000007c878f7211 */ /* 0x000fe200078e60ff */
[----:B------:R0:W4:Y:S02]  /*1a20*/  @P6 LDG.E.EL R116, desc[UR6][R82.64] ;  /* 0x0000000652746981 */ /* 0x000124000c2e1900 */
[--C-:B------:R-:W-:Y:S01]  /*1a30*/  IMAD.WIDE R88, R137, 0x4, R78.reuse ;  /* 0x0000000489587825 */ /* 0x100fe200078e024e */
[-C--:B------:R-:W-:Y:S01]  /*1a40*/  LEA R137, R135, R140.reuse, 0xc ;  /* 0x0000008c87897211 */ /* 0x080fe200078e60ff */
[----:B------:R0:W4:Y:S02]  /*1a50*/  @P5 LDG.E.EL R117, desc[UR6][R84.64] ;  /* 0x0000000654755981 */ /* 0x000124000c2e1900 */
[--C-:B------:R-:W-:Y:S01]  /*1a60*/  IMAD.WIDE R86, R129, 0x4, R78.reuse ;  /* 0x0000000481567825 */ /* 0x100fe200078e024e */
[----:B------:R-:W-:Y:S01]  /*1a70*/  CS2R R128, SRZ ;  /* 0x0000000000807805 */ /* 0x000fe2000001ff00 */
[----:B------:R0:W4:Y:S02]  /*1a80*/  @P6 LDG.E.EL R119, desc[UR6][R88.64] ;  /* 0x0000000658776981 */ /* 0x000124000c2e1900 */
[--C-:B-1----:R-:W-:Y:S01]  /*1a90*/  IMAD.WIDE R80, R127, 0x4, R78.reuse ;  /* 0x000000047f507825 */ /* 0x102fe200078e024e */
[----:B------:R-:W-:Y:S01]  /*1aa0*/  CS2R R126, SRZ ;  /* 0x00000000007e7805 */ /* 0x000fe2000001ff00 */
[----:B------:R1:W4:Y:S01]  /*1ab0*/  @P4 LDG.E.EL R118, desc[UR6][R86.64] ;  /* 0x0000000656764981 */ /* 0x000322000c2e1900 */
[----:B------:R-:W-:Y:S01]  /*1ac0*/  MOV R130, RZ ;  /* 0x000000ff00827202 */ /* 0x000fe20000000f00 */
[--C-:B0-----:R-:W-:Y:S01]  /*1ad0*/  IMAD.WIDE R82, R139, 0x4, R78.reuse ;  /* 0x000000048b527825 */ /* 0x101fe200078e024e */
[----:B------:R-:W-:Y:S01]  /*1ae0*/  LEA R147, R125, R140, 0xc ;  /* 0x0000008c7d937211 */ /* 0x000fe200078e60ff */
[----:B------:R0:W4:Y:S02]  /*1af0*/  @P0 LDG.E.EL R115, desc[UR6][R80.64] ;  /* 0x0000000650730981 */ /* 0x000124000c2e1900 */
[----:B------:R-:W-:Y:S01]  /*1b00*/  IMAD.WIDE R84, R141, 0x4, R78 ;  /* 0x000000048d547825 */ /* 0x000fe200078e024e */
[----:B------:R-:W-:Y:S01]  /*1b10*/  LEA R141, R121, R142, 0xc ;  /* 0x0000008e798d7211 */ /* 0x000fe200078e60ff */
[----:B------:R-:W-:-:S02]  /*1b20*/  HFMA2.MMA R132, -RZ, RZ, 0, 0 ;  /* 0x00000000ff847435 */ /* 0x000fc400000001ff */
[--C-:B------:R-:W-:Y:S01]  /*1b30*/  IMAD.WIDE R88, R145, 0x4, R78.reuse ;  /* 0x0000000491587825 */ /* 0x100fe200078e024e */
[-C--:B------:R-:W-:Y:S01]  /*1b40*/  LEA R139, R125, R142.reuse, 0xc ;  /* 0x0000008e7d8b7211 */ /* 0x080fe200078e60ff */
[----:B------:R0:W4:Y:S02]  /*1b50*/  @P4 LDG.E.EL R126, desc[UR6][R82.64] ;  /* 0x00000006527e4981 */ /* 0x000124000c2e1900 */
[--C-:B-1----:R-:W-:Y:S01]  /*1b60*/  IMAD.WIDE R86, R143, 0x4, R78.reuse ;  /* 0x000000048f567825 */ /* 0x102fe200078e024e */
[-C--:B------:R-:W-:Y:S01]  /*1b70*/  LEA R143, R123, R142.reuse, 0xc ;  /* 0x0000008e7b8f7211 */ /* 0x080fe200078e60ff */
[----:B------:R1:W4:Y:S01]  /*1b80*/  @P4 LDG.E.EL R129, desc[UR6][R88.64] ;  /* 0x0000000658814981 */ /* 0x000322000c2e1900 */
[C---:B------:R-:W-:Y:S01]  /*1b90*/  LEA R145, R120.reuse, R142, 0xc ;  /* 0x0000008e78917211 */ /* 0x040fe200078e60ff */
[--C-:B0-----:R-:W-:Y:S01]  /*1ba0*/  IMAD.WIDE R80, R137, 0x4, R78.reuse ;  /* 0x0000000489507825 */ /* 0x101fe200078e024e */
[----:B------:R-:W-:Y:S01]  /*1bb0*/  MOV R134, RZ ;  /* 0x000000ff00867202 */ /* 0x000fe20000000f00 */
[----:B------:R0:W4:Y:S01]  /*1bc0*/  @P6 LDG.E.EL R128, desc[UR6][R84.64] ;  /* 0x0000000654806981 */ /* 0x000122000c2e1900 */
[----:B------:R-:W-:Y:S01]  /*1bd0*/  CS2R R136, SRZ ;  /* 0x0000000000887805 */ /* 0x000fe2000001ff00 */
[--C-:B------:R-:W-:Y:S01]  /*1be0*/  IMAD.WIDE R82, R141, 0x4, R78.reuse ;  /* 0x000000048d527825 */ /* 0x100fe200078e024e */
[----:B------:R-:W-:Y:S01]  /*1bf0*/  HFMA2.MMA R141, -RZ, RZ, 0, 0 ;  /* 0x00000000ff8d7435 */ /* 0x000fe200000001ff */
[----:B------:R0:W4:Y:S01]  /*1c00*/  @P5 LDG.E.EL R130, desc[UR6][R80.64] ;  /* 0x0000000650825981 */ /* 0x000122000c2e1900 */
[----:B------:R-:W-:Y:S01]  /*1c10*/  LEA R153, R121, R124, 0xc ;  /* 0x0000007c79997211 */ /* 0x000fe200078e60ff */
[----:B-1----:R-:W-:Y:S01]  /*1c20*/  IMAD.WIDE R88, R147, 0x4, R78 ;  /* 0x0000000493587825 */ /* 0x002fe200078e024e */
[----:B------:R-:W-:Y:S01]  /*1c30*/  LEA R149, R120, R140, 0xc ;  /* 0x0000008c78957211 */ /* 0x000fe200078e60ff */
[----:B------:R1:W4:Y:S02]  /*1c40*/  @P5 LDG.E.EL R127, desc[UR6][R86.64] ;  /* 0x00000006567f5981 */ /* 0x000324000c2e1900 */
[----:B------:R-:W-:-:S02]  /*1c50*/  IMAD.MOV.U32 R138, RZ, RZ, RZ ;  /* 0x000000ffff8a7224 */ /* 0x000fc400078e00ff */
[--C-:B0-----:R-:W-:Y:S01]  /*1c60*/  IMAD.WIDE R84, R143, 0x4, R78.reuse ;  /* 0x000000048f547825 */ /* 0x101fe200078e024e */
[----:B------:R-:W-:Y:S01]  /*1c70*/  HFMA2.MMA R144, -RZ, RZ, 0, 0 ;  /* 0x00000000ff907435 */ /* 0x000fe200000001ff */
[----:B------:R-:W-:Y:S01]  /*1c80*/  LEA R147, R123, R140, 0xc ;  /* 0x0000008c7b937211 */ /* 0x000fe200078e60ff */
[----:B------:R0:W4:Y:S01]  /*1c90*/  @P3 LDG.E.EL R134, desc[UR6][R88.64] ;  /* 0x0000000658863981 */ /* 0x000122000c2e1900 */
[----:B------:R-:W-:-:S04]  /*1ca0*/  IMAD.WIDE R80, R139, 0x4, R78 ;  /* 0x000000048b507825 */ /* 0x000fc800078e024e */
[----:B------:R-:W-:Y:S01]  /*1cb0*/  IMAD R151, R125, 0x1000, R124 ;  /* 0x000010007d977824 */ /* 0x000fe200078e027c */
[----:B------:R0:W4:Y:S01]  /*1cc0*/  @P1 LDG.E.EL R136, desc[UR6][R84.64] ;  /* 0x0000000654881981 */ /* 0x000122000c2e1900 */
[--C-:B-1----:R-:W-:Y:S01]  /*1cd0*/  IMAD.WIDE R86, R145, 0x4, R78.reuse ;  /* 0x0000000491567825 */ /* 0x102fe200078e024e */
[----:B------:R-:W-:Y:S02]  /*1ce0*/  LEA R145, R121, R140, 0xc ;  /* 0x0000008c79917211 */ /* 0x000fe400078e60ff */
[----:B------:R-:W-:Y:S01]  /*1cf0*/  CS2R R142, SRZ ;  /* 0x00000000008e7805 */ /* 0x000fe2000001ff00 */
[----:B------:R1:W4:Y:S01]  /*1d00*/  @P3 LDG.E.EL R138, desc[UR6][R80.64] ;  /* 0x00000006508a3981 */ /* 0x000322000c2e1900 */
[--C-:B0-----:R-:W-:Y:S01]  /*1d10*/  IMAD.WIDE R88, R153, 0x4, R78.reuse ;  /* 0x0000000499587825 */ /* 0x101fe200078e024e */
[----:B------:R-:W-:Y:S02]  /*1d20*/  MOV R139, RZ ;  /* 0x000000ff008b7202 */ /* 0x000fe40000000f00 */
[----:B------:R0:W4:Y:S01]  /*1d30*/  @P2 LDG.E.EL R137, desc[UR6][R82.64] ;  /* 0x0000000652892981 */ /* 0x000122000c2e1900 */
[----:B------:R-:W-:Y:S01]  /*1d40*/  IMAD.WIDE R84, R149, 0x4, R78 ;  /* 0x0000000495547825 */ /* 0x000fe200078e024e */
[----:B------:R-:W-:-:S02]  /*1d50*/  LEA R149, R131, R122, 0xc ;  /* 0x0000007a83957211 */ /* 0x000fc400078e60ff */
[----:B------:R0:W4:Y:S01]  /*1d60*/  @P0 LDG.E.EL R132, desc[UR6][R86.64] ;  /* 0x0000000656840981 */ /* 0x000122000c2e1900 */
[----:B------:R-:W-:Y:S01]  /*1d70*/  HFMA2.MMA R146, -RZ, RZ, 0, 0 ;  /* 0x00000000ff927435 */ /* 0x000fe200000001ff */
[--C-:B-1----:R-:W-:Y:S01]  /*1d80*/  IMAD.WIDE R80, R145, 0x4, R78.reuse ;  /* 0x0000000491507825 */ /* 0x102fe200078e024e */
[-C--:B------:R-:W-:Y:S01]  /*1d90*/  LEA R135, R135, R122.reuse, 0xc ;  /* 0x0000007a87877211 */ /* 0x080fe200078e60ff */
[----:B------:R-:W-:Y:S01]  /*1da0*/  HFMA2.MMA R131, -RZ, RZ, 0, 0 ;  /* 0x00000000ff837435 */ /* 0x000fe200000001ff */
[----:B------:R-:W-:Y:S01]  /*1db0*/  LEA R133, R133, R122, 0xc ;  /* 0x0000007a85857211 */ /* 0x000fe200078e60ff */
[--C-:B0-----:R-:W-:Y:S01]  /*1dc0*/  IMAD.WIDE R82, R147, 0x4, R78.reuse ;  /* 0x0000000493527825 */ /* 0x101fe200078e024e */
[----:B------:R-:W-:Y:S01]  /*1dd0*/  LEA R147, R123, R124, 0xc ;  /* 0x0000007c7b937211 */ /* 0x000fe200078e60ff */
[----:B------:R0:W4:Y:S02]  /*1de0*/  @P2 LDG.E.EL R141, desc[UR6][R88.64] ;  /* 0x00000006588d2981 */ /* 0x000124000c2e1900 */
[----:B------:R-:W-:Y:S01]  /*1df0*/  IMAD.WIDE R86, R151, 0x4, R78 ;  /* 0x0000000497567825 */ /* 0x000fe200078e024e */
[----:B------:R-:W-:Y:S01]  /*1e00*/  MOV R140, RZ ;  /* 0x000000ff008c7202 */ /* 0x000fe20000000f00 */
[----:B------:R1:W4:Y:S01]  /*1e10*/  @P2 LDG.E.EL R144, desc[UR6][R80.64] ;  /* 0x0000000650902981 */ /* 0x000322000c2e1900 */
[----:B------:R-:W-:-:S03]  /*1e20*/  MOV R145, RZ ;  /* 0x000000ff00917202 */ /* 0x000fc60000000f00 */
[----:B------:R1:W4:Y:S01]  /*1e30*/  @P1 LDG.E.EL R143, desc[UR6][R82.64] ;  /* 0x00000006528f1981 */ /* 0x000322000c2e1900 */
[----:B0-----:R-:W-:-:S03]  /*1e40*/  LEA R89, R120, R124, 0xc ;  /* 0x0000007c78597211 */ /* 0x001fc600078e60ff */
[----:B------:R0:W4:Y:S01]  /*1e50*/  @P0 LDG.E.EL R139, desc[UR6][R84.64] ;  /* 0x00000006548b0981 */ /* 0x000122000c2e1900 */
[-C--:B------:R-:W-:Y:S01]  /*1e60*/  LEA R125, R125, R122.reuse, 0xc ;  /* 0x0000007a7d7d7211 */ /* 0x080fe200078e60ff */
[--C-:B-1----:R-:W-:Y:S02]  /*1e70*/  IMAD.WIDE R80, R147, 0x4, R78.reuse ;  /* 0x0000000493507825 */ /* 0x102fe400078e024e */
[----:B------:R1:W4:Y:S02]  /*1e80*/  @P3 LDG.E.EL R142, desc[UR6][R86.64] ;  /* 0x00000006568e3981 */ /* 0x000324000c2e1900 */
[--C-:B------:R-:W-:Y:S01]  /*1e90*/  IMAD.WIDE R82, R149, 0x4, R78.reuse ;  /* 0x0000000495527825 */ /* 0x100fe200078e024e */
[----:B------:R-:W-:Y:S01]  /*1ea0*/  MOV R124, RZ ;  /* 0x000000ff007c7202 */ /* 0x000fe20000000f00 */
[----:B------:R1:W4:Y:S02]  /*1eb0*/  @P1 LDG.E.EL R140, desc[UR6][R80.64] ;  /* 0x00000006508c1981 */ /* 0x000324000c2e1900 */
[--C-:B0-----:R-:W-:Y:S01]  /*1ec0*/  IMAD.WIDE R84, R135, 0x4, R78.reuse ;  /* 0x0000000487547825 */ /* 0x101fe200078e024e */
[-C--:B------:R-:W-:Y:S01]  /*1ed0*/  LEA R135, R120, R122.reuse, 0xc ;  /* 0x0000007a78877211 */ /* 0x080fe200078e60ff */
[----:B------:R-:W4:Y:S02]  /*1ee0*/  @P6 LDG.E.EL R146, desc[UR6][R82.64] ;  /* 0x0000000652926981 */ /* 0x000f24000c2e1900 */
[----:B-1----:R-:W-:Y:S01]  /*1ef0*/  IMAD.WIDE R86, R133, 0x4, R78 ;  /* 0x0000000485567825 */ /* 0x002fe200078e024e */
[----:B------:R-:W-:Y:S01]  /*1f00*/  LEA R133, R121, R122, 0xc ;  /* 0x0000007a79857211 */ /* 0x000fe200078e60ff */
[----:B------:R0:W4:Y:S02]  /*1f10*/  @P5 LDG.E.EL R145, desc[UR6][R84.64] ;  /* 0x0000000654915981 */ /* 0x000124000c2e1900 */
[----:B------:R-:W-:-:S02]  /*1f20*/  IMAD R123, R123, 0x1000, R122 ;  /* 0x000010007b7b7824 */ /* 0x000fc400078e027a */
[--C-:B------:R-:W-:Y:S01]  /*1f30*/  IMAD.WIDE R88, R89, 0x4, R78.reuse ;  /* 0x0000000459587825 */ /* 0x100fe200078e024e */
[----:B------:R1:W4:Y:S01]  /*1f40*/  @P4 LDG.E.EL R131, desc[UR6][R86.64] ;  /* 0x0000000656834981 */ /* 0x000322000c2e1900 */
[----:B------:R-:W-:Y:S02]  /*1f50*/  CS2R R120, SRZ ;  /* 0x0000000000787805 */ /* 0x000fe4000001ff00 */
[--C-:B------:R-:W-:Y:S01]  /*1f60*/  IMAD.WIDE R80, R133, 0x4, R78.reuse ;  /* 0x0000000485507825 */ /* 0x100fe200078e024e */
[----:B------:R2:W4:Y:S03]  /*1f70*/  @P0 LDG.E.EL R124, desc[UR6][R88.64] ;  /* 0x00000006587c0981 */ /* 0x000526000c2e1900 */
[----:B0-----:R-:W-:Y:S01]  /*1f80*/  IMAD.WIDE R84, R125, 0x4, R78 ;  /* 0x000000047d547825 */ /* 0x001fe200078e024e */
[----:B------:R-:W4:Y:S01]  /*1f90*/  @P2 LDG.E.EL R120, desc[UR6][R80.64] ;  /* 0x0000000650782981 */ /* 0x000f22000c2e1900 */
[----:B-1----:R-:W-:-:S02]  /*1fa0*/  CS2R R86, SRZ ;  /* 0x0000000000567805 */ /* 0x002fc4000001ff00 */
[--C-:B------:R-:W-:Y:S01]  /*1fb0*/  IMAD.WIDE R82, R123, 0x4, R78.reuse ;  /* 0x000000047b527825 */ /* 0x100fe200078e024e */
[----:B------:R0:W4:Y:S03]  /*1fc0*/  @P3 LDG.E.EL R121, desc[UR6][R84.64] ;  /* 0x0000000654793981 */ /* 0x000126000c2e1900 */
[----:B------:R-:W-:Y:S01]  /*1fd0*/  IMAD.WIDE R78, R135, 0x4, R78 ;  /* 0x00000004874e7825 */ /* 0x000fe200078e024e */
[----:B------:R-:W4:Y:S04]  /*1fe0*/  @P1 LDG.E.EL R86, desc[UR6][R82.64] ;  /* 0x0000000652561981 */ /* 0x000f28000c2e1900 */
[----:B------:R-:W4:Y:S01]  /*1ff0*/  @P0 LDG.E.EL R87, desc[UR6][R78.64] ;  /* 0x000000064e570981 */ /* 0x000f22000c2e1900 */
[----:B------:R-:W-:Y:S01]  /*2000*/  FADD R31, R31, R12 ;  /* 0x0000000c1f1f7221 */ /* 0x000fe20000000000 */
[----:B--2---:R-:W-:Y:S01]  /*2010*/  FADD R18, R15, R18 ;  /* 0x000000120f127221 */ /* 0x004fe20000000000 */
[----:B------:R-:W-:-:S02]  /*2020*/  FADD R23, R23, R16 ;  /* 0x0000001017177221 */ /* 0x000fc40000000000 */
[----:B------:R-:W-:Y:S01]  /*2030*/  FADD R36, R31, R36 ;  /* 0x000000241f247221 */ /* 0x000fe20000000000 */
[----:B---3--:R-:W-:Y:S01]  /*2040*/  FADD R29, R29, R14 ;  /* 0x0000000e1d1d7221 */ /* 0x008fe20000000000 */
[----:B------:R-:W-:Y:S01]  /*2050*/  FADD R24, R33, R24 ;  /* 0x0000001821187221 */ /* 0x000fe20000000000 */
        /* <DEDUP_REMOVED lines=19> */
[----:B------:R-:W1:Y:S01]  /*2190*/  S2R R88, SR_TID.X ;  /* 0x0000000000587919 */ /* 0x000e620000002100 */
        /* <DEDUP_REMOVED lines=16> */
[----:B-----5:R-:W-:Y:S01]  /*22a0*/  FADD R71, R64, R71 ;  /* 0x0000004740477221 */ /* 0x020fe20000000000 */
[----:B------:R-:W2:Y:S01]  /*22b0*/  S2UR UR5, SR_CgaCtaId ;  /* 0x00000000000579c3 */ /* 0x000ea20000008800 */
        /* <DEDUP_REMOVED lines=29> */
[----:B------:R-:W-:-:S03]  /*2490*/  FADD R100, R93, R100 ;  /* 0x000000645d647221 */ /* 0x000fc60000000000 */
[----:B------:R-:W-:Y:S01]  /*24a0*/  FADD R5, R10, R5 ;  /* 0x000000050a057221 */ /* 0x000fe20000000000 */
[----:B-1----:R-:W-:Y:S01]  /*24b0*/  SHF.R.U32.HI R122, RZ, 0x5, R88 ;  /* 0x00000005ff7a7819 */ /* 0x002fe20000011658 */
        /* <DEDUP_REMOVED lines=8> */
[----:B------:R-:W-:Y:S01]  /*2540*/  SHF.L.U32 R89, R88, 0x5, RZ ;  /* 0x0000000558597819 */ /* 0x000fe200000006ff */
[----:B------:R-:W-:Y:S01]  /*2550*/  UMOV UR4, 0x400 ;  /* 0x0000040000047882 */ /* 0x000fe20000000000 */
[----:B------:R-:W-:Y:S01]  /*2560*/  FADD R110, R103, R110 ;  /* 0x0000006e676e7221 */ /* 0x000fe20000000000 */
[----:B------:R-:W-:Y:S01]  /*2570*/  FADD R111, R104, R111 ;  /* 0x0000006f686f7221 */ /* 0x000fe20000000000 */
[----:B------:R-:W-:Y:S01]  /*2580*/  FADD R109, R102, R109 ;  /* 0x0000006d666d7221 */ /* 0x000fe20000000000 */
[----:B------:R-:W-:Y:S01]  /*2590*/  FADD R106, R106, R113 ;  /* 0x000000716a6a7221 */ /* 0x000fe20000000000 */
[----:B------:R-:W-:Y:S01]  /*25a0*/  FADD R105, R105, R112 ;  /* 0x0000007069697221 */ /* 0x000fe20000000000 */
[----:B------:R-:W-:Y:S01]  /*25b0*/  FADD R107, R107, R114 ;  /* 0x000000726b6b7221 */ /* 0x000fe20000000000 */
[----:B--2---:R-:W-:Y:S01]  /*25c0*/  UPRMT UR4, UR5, 0x654, UR4 ;  /* 0x0000065405047896 */ /* 0x004fe20008000004 */
[----:B------:R-:W-:Y:S01]  /*25d0*/  FADD R4, R5, R4 ;  /* 0x0000000405047221 */ /* 0x000fe20000000000 */
[----:B0-----:R-:W-:-:S02]  /*25e0*/  SGXT.U32 R84, R122, 0x2 ;  /* 0x000000027a54781a */ /* 0x001fc40000000000 */
[----:B------:R-:W-:Y:S01]  /*25f0*/  LOP3.LUT R89, R89, 0x3e0, RZ, 0xc0, !PT ;  /* 0x000003e059597812 */ /* 0x000fe200078ec0ff */
[----:B----4-:R-:W-:Y:S01]  /*2600*/  FADD R116, R109, R116 ;  /* 0x000000746d747221 */ /* 0x010fe20000000000 */
[----:B------:R-:W-:Y:S01]  /*2610*/  FADD R117, R110, R117 ;  /* 0x000000756e757221 */ /* 0x000fe20000000000 */
[----:B------:R-:W-:Y:S01]  /*2620*/  FADD R111, R111, R118 ;  /* 0x000000766f6f7221 */ /* 0x000fe20000000000 */
[----:B------:R-:W-:Y:S01]  /*2630*/  FADD R115, R108, R115 ;  /* 0x000000736c737221 */ /* 0x000fe20000000000 */
[----:B------:R-:W-:Y:S01]  /*2640*/  FADD R3, R4, R3 ;  /* 0x0000000304037221 */ /* 0x000fe20000000000 */
[----:B------:R-:W-:Y:S01]  /*2650*/  FADD R119, R116, R119 ;  /* 0x0000007774777221 */ /* 0x000fe20000000000 */
[----:B------:R-:W-:Y:S01]  /*2660*/  FADD R126, R111, R126 ;  /* 0x0000007e6f7e7221 */ /* 0x000fe20000000000 */
[----:B------:R-:W-:-:S03]  /*2670*/  LOP3.LUT R80, R89, R84, RZ, 0xfc, !PT ;  /* 0x0000005459507212 */ /* 0x000fc600078efcff */
[----:B------:R-:W-:Y:S01]  /*2680*/  FADD R126, R126, R129 ;  /* 0x000000817e7e7221 */ /* 0x000fe20000000000 */
[----:B------:R-:W-:Y:S01]  /*2690*/  LEA.HI R89, R89, UR4, RZ, 0x1f ;  /* 0x0000000459597c11 */ /* 0x000fe2000f8ff8ff */
[----:B------:R-:W-:Y:S01]  /*26a0*/  FADD R3, R3, R2 ;  /* 0x0000000203037221 */ /* 0x000fe20000000000 */
[----:B------:R-:W-:Y:S01]  /*26b0*/  FADD R119, R119, R128 ;  /* 0x0000008077777221 */ /* 0x000fe20000000000 */
[----:B------:R-:W-:Y:S01]  /*26c0*/  FADD R130, R117, R130 ;  /* 0x0000008275827221 */ /* 0x000fe20000000000 */
[----:B------:R-:W-:-:S03]  /*26d0*/  LEA R14, R80, R89, 0x2 ;  /* 0x00000059500e7211 */ /* 0x000fc600078e10ff */
[----:B------:R-:W-:Y:S01]  /*26e0*/  FADD R130, R130, R127 ;  /* 0x0000007f82827221 */ /* 0x000fe20000000000 */
[----:B------:R-:W-:Y:S01]  /*26f0*/  FADD R0, R3, R0 ;  /* 0x0000000003007221 */ /* 0x000fe20000000000 */
[----:B------:R-:W-:Y:S01]  /*2700*/  FADD R136, R107, R136 ;  /* 0x000000886b887221 */ /* 0x000fe20000000000 */
[----:B------:R-:W-:Y:S01]  /*2710*/  FADD R105, R105, R138 ;  /* 0x0000008a69697221 */ /* 0x000fe20000000000 */
[----:B------:R-:W-:Y:S01]  /*2720*/  FADD R137, R106, R137 ;  /* 0x000000896a897221 */ /* 0x000fe20000000000 */
[----:B------:R-:W-:Y:S02]  /*2730*/  FADD R132, R115, R132 ;  /* 0x0000008473847221 */ /* 0x000fe40000000000 */
[----:B------:R-:W-:Y:S01]  /*2740*/  FADD R105, R105, R134 ;  /* 0x0000008669697221 */ /* 0x000fe20000000000 */
[----:B------:R-:W-:Y:S01]  /*2750*/  FADD R144, R137, R144 ;  /* 0x0000009089907221 */ /* 0x000fe20000000000 */
[----:B------:R-:W-:Y:S01]  /*2760*/  FADD R143, R136, R143 ;  /* 0x0000008f888f7221 */ /* 0x000fe20000000000 */
[----:B------:R-:W-:-:S02]  /*2770*/  FADD R139, R132, R139 ;  /* 0x0000008b848b7221 */ /* 0x000fc40000000000 */
[----:B------:R-:W-:Y:S01]  /*2780*/  FADD R141, R144, R141 ;  /* 0x0000008d908d7221 */ /* 0x000fe20000000000 */
[----:B------:R-:W-:Y:S01]  /*2790*/  FADD R142, R105, R142 ;  /* 0x0000008e698e7221 */ /* 0x000fe20000000000 */
[----:B------:R-:W-:Y:S01]  /*27a0*/  FADD R143, R143, R140 ;  /* 0x0000008c8f8f7221 */ /* 0x000fe20000000000 */
[----:B------:R-:W-:Y:S01]  /*27b0*/  FADD R119, R119, R146 ;  /* 0x0000009277777221 */ /* 0x000fe20000000000 */
[----:B------:R-:W-:Y:S01]  /*27c0*/  FADD R126, R126, R131 ;  /* 0x000000837e7e7221 */ /* 0x000fe20000000000 */
[----:B------:R-:W-:-:S03]  /*27d0*/  FADD R124, R139, R124 ;  /* 0x0000007c8b7c7221 */ /* 0x000fc60000000000 */
[----:B------:R-:W-:Y:S01]  /*27e0*/  FMUL R9, R126, 0.0625 ;  /* 0x3d8000007e097820 */ /* 0x000fe20000400000 */
[----:B------:R-:W-:Y:S01]  /*27f0*/  FADD R130, R130, R145 ;  /* 0x0000009182827221 */ /* 0x000fe20000000000 */
[----:B------:R-:W-:Y:S01]  /*2800*/  FADD R120, R141, R120 ;  /* 0x000000788d787221 */ /* 0x000fe20000000000 */
[----:B------:R-:W-:Y:S02]  /*2810*/  FADD R121, R142, R121 ;  /* 0x000000798e797221 */ /* 0x000fe40000000000 */
[----:B------:R0:W-:Y:S01]  /*2820*/  STS [R14+0x30], R9 ;  /* 0x000030090e007388 */ /* 0x0001e20000000800 */
[----:B------:R-:W-:Y:S01]  /*2830*/  FADD R86, R143, R86 ;  /* 0x000000568f567221 */ /* 0x000fe20000000000 */
[----:B------:R-:W-:Y:S01]  /*2840*/  FADD R87, R124, R87 ;  /* 0x000000577c577221 */ /* 0x000fe20000000000 */
[----:B------:R-:W-:Y:S01]  /*2850*/  FMUL R3, R0, 0.0625 ;  /* 0x3d80000000037820 */ /* 0x000fe20000400000 */
[----:B------:R-:W-:Y:S01]  /*2860*/  FMUL R119, R119, 0.0625 ;  /* 0x3d80000077777820 */ /* 0x000fe20000400000 */
[----:B------:R-:W-:Y:S01]  /*2870*/  FMUL R5, R130, 0.0625 ;  /* 0x3d80000082057820 */ /* 0x000fe20000400000 */
[----:B------:R-:W-:Y:S01]  /*2880*/  FMUL R121, R121, 0.0625 ;  /* 0x3d80000079797820 */ /* 0x000fe20000400000 */
[----:B0-----:R-:W-:Y:S01]  /*2890*/  FMUL R9, R120, 0.0625 ;  /* 0x3d80000078097820 */ /* 0x001fe20000400000 */
[----:B------:R-:W-:Y:S01]  /*28a0*/  FMUL R11, R86, 0.0625 ;  /* 0x3d800000560b7820 */ /* 0x000fe20000400000 */
[----:B------:R-:W-:Y:S01]  /*28b0*/  FMUL R87, R87, 0.0625 ;  /* 0x3d80000057577820 */ /* 0x000fe20000400000 */
[----:B------:R-:W-:Y:S04]  /*28c0*/  STS [R14], R3 ;  /* 0x000000030e007388 */ /* 0x000fe80000000800 */
[----:B------:R-:W-:Y:S04]  /*28d0*/  STS [R14+0x10], R119 ;  /* 0x000010770e007388 */ /* 0x000fe80000000800 */
[----:B------:R0:W-:Y:S04]  /*28e0*/  STS [R14+0x20], R5 ;  /* 0x000020050e007388 */ /* 0x0001e80000000800 */
[----:B------:R-:W-:Y:S04]  /*28f0*/  STS [R14+0x40], R121 ;  /* 0x000040790e007388 */ /* 0x000fe80000000800 */
[----:B------:R1:W-:Y:S01]  /*2900*/  STS [R14+0x50], R9 ;  /* 0x000050090e007388 */ /* 0x0003e20000000800 */
[C---:B------:R-:W-:Y:S01]  /*2910*/  SHF.L.U32 R0, R88.reuse, 0x1, RZ ;  /* 0x0000000158007819 */ /* 0x040fe200000006ff */
[----:B0-----:R-:W0:Y:S02]  /*2920*/  LDC.64 R4, c[0x0][0x218] ;  /* 0x00008600ff047b82 */ /* 0x001e240000000a00 */
[----:B------:R-:W-:Y:S04]  /*2930*/  STS [R14+0x60], R11 ;  /* 0x0000600b0e007388 */ /* 0x000fe80000000800 */
[----:B------:R-:W-:Y:S01]  /*2940*/  STS [R14+0x70], R87 ;  /* 0x000070570e007388 */ /* 0x000fe20000000800 */
[----:B------:R-:W-:-:S02]  /*2950*/  SHF.L.U32 R10, R88, 0x2, RZ ;  /* 0x00000002580a7819 */ /* 0x000fc400000006ff */
[----:B------:R-:W-:Y:S02]  /*2960*/  LOP3.LUT R0, R0, 0xf0, RZ, 0xc0, !PT ;  /* 0x000000f000007812 */ /* 0x000fe400078ec0ff */
[----:B------:R-:W-:Y:S02]  /*2970*/  LOP3.LUT R10, R10, 0x1fc, RZ, 0xc0, !PT ;  /* 0x000001fc0a0a7812 */ /* 0x000fe400078ec0ff */
[----:B------:R-:W-:-:S04]  /*2980*/  IADD3 R3, R0, UR4, RZ ;  /* 0x0000000400037c10 */ /* 0x000fc8000fffe0ff */
[----:B------:R-:W-:Y:S01]  /*2990*/  LEA R12, R10, R3, 0x2 ;  /* 0x000000030a0c7211 */ /* 0x000fe200078e10ff */
[----:B------:R-:W-:Y:S01]  /*29a0*/  BAR.SYNC.DEFER_BLOCKING 0x0 ;  /* 0x0000000000007b1d */ /* 0x000fe20000010000 */
[----:B------:R-:W-:-:S04]  /*29b0*/  SHF.L.U32 R3, R6, 0x2, RZ ;  /* 0x0000000206037819 */ /* 0x000fc800000006ff */
[----:B------:R-:W-:Y:S02]  /*29c0*/  LOP3.LUT R3, R8, 0x1c, R3, 0xf8, !PT ;  /* 0x0000001c08037812 */ /* 0x000fe400078ef803 */
[----:B------:R-:W-:Y:S02]  /*29d0*/  SHF.R.U32.HI R6, RZ, 0x3, R6 ;  /* 0x00000003ff067819 */ /* 0x000fe40000011606 */
[----:B------:R-:W-:Y:S01]  /*29e0*/  SHF.R.S32.HI R0, RZ, 0x1f, R3 ;  /* 0x0000001fff007819 */ /* 0x000fe20000011403 */
[----:B------:R-:W2:Y:S03]  /*29f0*/  LDS.128 R16, [R12] ;  /* 0x000000000c107984 */ /* 0x000ea60000000c00 */
[----:B------:R-:W-:Y:S02]  /*2a00*/  LEA.HI R8, R0, R3, RZ, 0x5 ;  /* 0x0000000300087211 */ /* 0x000fe400078f28ff */
[----:B------:R-:W-:-:S02]  /*2a10*/  SGXT.U32 R0, R6, 0x4 ;  /* 0x000000040600781a */ /* 0x000fc40000000000 */
[----:B------:R-:W-:Y:S02]  /*2a20*/  SHF.L.U32 R2, R8, 0x8, RZ ;  /* 0x0000000808027819 */ /* 0x000fe400000006ff */
[----:B------:R-:W-:Y:S02]  /*2a30*/  LOP3.LUT R6, R10, 0x200, RZ, 0xfc, !PT ;  /* 0x000002000a067812 */ /* 0x000fe400078efcff */
[----:B------:R-:W-:Y:S02]  /*2a40*/  LOP3.LUT R0, R7, R0, RZ, 0xfc, !PT ;  /* 0x0000000007007212 */ /* 0x000fe400078efcff */
[----:B------:R-:W-:Y:S02]  /*2a50*/  LOP3.LUT R7, R8, 0xffffffe0, RZ, 0xc0, !PT ;  /* 0xffffffe008077812 */ /* 0x000fe400078ec0ff */
[----:B------:R-:W-:Y:S02]  /*2a60*/  LOP3.LUT R2, R2, 0xffffe000, RZ, 0xc0, !PT ;  /* 0xffffe00002027812 */ /* 0x000fe400078ec0ff */
[----:B------:R-:W-:-:S02]  /*2a70*/  ISETP.GE.AND P0, PT, R3, 0x80, PT ;  /* 0x000000800300780c */ /* 0x000fc40003f06270 */
[----:B------:R-:W-:Y:S02]  /*2a80*/  SHF.R.U32.HI R8, RZ, 0x1, R6 ;  /* 0x00000001ff087819 */ /* 0x000fe40000011606 */
[----:B------:R-:W-:Y:S02]  /*2a90*/  LOP3.LUT R6, R0, 0x10, RZ, 0xfc, !PT ;  /* 0x0000001000067812 */ /* 0x000fe400078efcff */
[----:B------:R-:W-:Y:S02]  /*2aa0*/  IADD3 R7, R2, R3, -R7 ;  /* 0x0000000302077210 */ /* 0x000fe40007ffe807 */
[----:B------:R-:W-:Y:S02]  /*2ab0*/  ISETP.LT.AND P1, PT, R0, 0x100, !P0 ;  /* 0x000001000000780c */ /* 0x000fe40004721270 */
[----:B------:R-:W-:Y:S02]  /*2ac0*/  ISETP.LT.AND P0, PT, R6, 0x100, !P0 ;  /* 0x000001000600780c */ /* 0x000fe40004701270 */
[----:B------:R-:W-:-:S02]  /*2ad0*/  LEA R3, R0, R7, 0x5 ;  /* 0x0000000700037211 */ /* 0x000fc400078e28ff */
[----:B------:R-:W-:-:S03]  /*2ae0*/  LOP3.LUT R8, R8, 0x1f0, RZ, 0xc0, !PT ;  /* 0x000001f008087812 */ /* 0x000fc600078ec0ff */
[----:B0-----:R-:W-:Y:S01]  /*2af0*/  IMAD.WIDE R2, R3, 0x4, R4 ;  /* 0x0000000403027825 */ /* 0x001fe200078e0204 */
[----:B-1----:R-:W-:-:S04]  /*2b00*/  IADD3 R9, R8, UR4, RZ ;  /* 0x0000000408097c10 */ /* 0x002fc8000fffe0ff */
[----:B------:R-:W-:Y:S01]  /*2b10*/  LEA R9, R10, R9, 0x2 ;  /* 0x000000090a097211 */ /* 0x000fe200078e10ff */
[----:B--2---:R0:W-:Y:S02]  /*2b20*/  @P1 STG.E.128 desc[UR6][R2.64], R16 ;  /* 0x0000001002001986 */ /* 0x0041e4000c101d06 */
[----:B0-----:R-:W-:Y:S05]  /*2b30*/  @!P0 EXIT ;  /* 0x000000000000894d */ /* 0x001fea0003800000 */
[----:B------:R-:W1:Y:S01]  /*2b40*/  LDS.128 R8, [R9+0x800] ;  /* 0x0008000009087984 */ /* 0x000e620000000c00 */
[----:B0-----:R-:W-:-:S05]  /*2b50*/  LEA R3, R6, R7, 0x5 ;  /* 0x0000000706037211 */ /* 0x001fca00078e28ff */
[----:B------:R-:W-:-:S05]  /*2b60*/  IMAD.WIDE R2, R3, 0x4, R4 ;  /* 0x0000000403027825 */ /* 0x000fca00078e0204 */
[----:B-1----:R-:W-:Y:S01]  /*2b70*/  STG.E.128 desc[UR6][R2.64], R8 ;  /* 0x0000000802007986 */ /* 0x002fe2000c101d06 */
[----:B------:R-:W-:Y:S05]  /*2b80*/  EXIT ;  /* 0x000000000000794d */ /* 0x000fea0003800000 */
.L_x_0:
[----:B------:R-:W-:-:S00]  /*2b90*/  BRA `(.L_x_0) ;  /* 0xfffffffc00fc7947 */ /* 0x000fc0000383ffff */
[----:B------:R-:W-:-:S00]  /*2ba0*/  NOP ;  /* 0x0000000000007918 */ /* 0x000fc00000000000 */
        /* <DEDUP_REMOVED lines=13> */
.L_x_1:


//--------------------- .nv.shared.triton_poi_fused_avg_pool2d_19 --------------------------
	.section	.nv.shared.triton_poi_fused_avg_pool2d_19,"aw",@nobits
	.sectionflags	@""
	.align	16
	.zero		1024


//--------------------- .nv.constant0.triton_poi_fused_avg_pool2d_19 --------------------------
	.section	.nv.constant0.triton_poi_fused_avg_pool2d_19,"a",@progbits
	.sectionflags	@""
	.align	4
.nv.constant0.triton_poi_fused_avg_pool2d_19:
	.zero		552
